//
// Generated by NVIDIA NVVM Compiler
//
// Compiler Build ID: CL-36424714
// Cuda compilation tools, release 13.0, V13.0.88
// Based on NVVM 20.0.0
//

.version 9.0
.target sm_100
.address_size 64

	// .globl	_Z14jacobi_kernel1PfS_iPiS0_S_S_
.extern .func  (.param .b64 func_retval0) malloc
(
	.param .b64 malloc_param_0
)
;
.extern .func free
(
	.param .b64 free_param_0
)
;

.visible .entry _Z14jacobi_kernel1PfS_iPiS0_S_S_(
	.param .u64 .ptr .align 1 _Z14jacobi_kernel1PfS_iPiS0_S_S__param_0,
	.param .u64 .ptr .align 1 _Z14jacobi_kernel1PfS_iPiS0_S_S__param_1,
	.param .u32 _Z14jacobi_kernel1PfS_iPiS0_S_S__param_2,
	.param .u64 .ptr .align 1 _Z14jacobi_kernel1PfS_iPiS0_S_S__param_3,
	.param .u64 .ptr .align 1 _Z14jacobi_kernel1PfS_iPiS0_S_S__param_4,
	.param .u64 .ptr .align 1 _Z14jacobi_kernel1PfS_iPiS0_S_S__param_5,
	.param .u64 .ptr .align 1 _Z14jacobi_kernel1PfS_iPiS0_S_S__param_6
)
{
	.reg .pred 	%p<34>;
	.reg .b32 	%r<117>;
	.reg .b32 	%f<198>;
	.reg .b64 	%rd<170>;

	ld.param.u64 	%rd28, [_Z14jacobi_kernel1PfS_iPiS0_S_S__param_0];
	ld.param.u32 	%r53, [_Z14jacobi_kernel1PfS_iPiS0_S_S__param_2];
	ld.param.u64 	%rd29, [_Z14jacobi_kernel1PfS_iPiS0_S_S__param_3];
	ld.param.u64 	%rd30, [_Z14jacobi_kernel1PfS_iPiS0_S_S__param_4];
	ld.param.u64 	%rd31, [_Z14jacobi_kernel1PfS_iPiS0_S_S__param_5];
	ld.param.u64 	%rd32, [_Z14jacobi_kernel1PfS_iPiS0_S_S__param_6];
	cvta.to.global.u64 	%rd1, %rd28;
	cvta.to.global.u64 	%rd33, %rd32;
	cvta.to.global.u64 	%rd34, %rd31;
	cvta.to.global.u64 	%rd35, %rd30;
	cvta.to.global.u64 	%rd36, %rd29;
	mov.u32 	%r54, %tid.x;
	mul.wide.u32 	%rd37, %r54, 4;
	add.s64 	%rd38, %rd36, %rd37;
	ld.global.u32 	%r1, [%rd38];
	add.s64 	%rd39, %rd35, %rd37;
	ld.global.u32 	%r2, [%rd39];
	add.s64 	%rd40, %rd34, %rd37;
	ld.global.f32 	%f1, [%rd40];
	add.s64 	%rd41, %rd33, %rd37;
	ld.global.f32 	%f2, [%rd41];
	mul.wide.s32 	%rd42, %r53, 8;
	{ // callseq 0, 0
	.param .b64 param0;
	st.param.b64 	[param0], %rd42;
	.param .b64 retval0;
	call.uni (retval0), 
	malloc, 
	(
	param0
	);
	ld.param.b64 	%rd43, [retval0];
	} // callseq 0
	{ // callseq 1, 0
	.param .b64 param0;
	st.param.b64 	[param0], %rd42;
	.param .b64 retval0;
	call.uni (retval0), 
	malloc, 
	(
	param0
	);
	ld.param.b64 	%rd44, [retval0];
	} // callseq 1
	{ // callseq 2, 0
	.param .b64 param0;
	st.param.b64 	[param0], %rd42;
	.param .b64 retval0;
	call.uni (retval0), 
	malloc, 
	(
	param0
	);
	ld.param.b64 	%rd45, [retval0];
	} // callseq 2
	setp.lt.s32 	%p1, %r53, 1;
	@%p1 bra 	$L__BB0_35;
	min.s32 	%r56, %r1, %r2;
	mul.lo.s32 	%r3, %r56, %r53;
	max.s32 	%r57, %r1, %r2;
	mul.lo.s32 	%r4, %r57, %r53;
	add.s32 	%r5, %r53, -1;
	and.b32  	%r6, %r53, 7;
	setp.lt.u32 	%p2, %r5, 7;
	mov.b32 	%r97, 0;
	@%p2 bra 	$L__BB0_4;
	and.b32  	%r97, %r53, 2147483640;
	neg.s32 	%r110, %r97;
	add.s64 	%rd168, %rd43, 28;
	mul.wide.u32 	%rd6, %r53, 4;
	add.s64 	%rd47, %rd1, 16;
	mov.u32 	%r108, %r4;
	mov.u32 	%r109, %r3;
$L__BB0_3:
	.pragma "nounroll";
	mul.wide.s32 	%rd46, %r109, 4;
	add.s64 	%rd48, %rd47, %rd46;
	mul.wide.s32 	%rd49, %r108, 4;
	add.s64 	%rd50, %rd47, %rd49;
	ld.global.f32 	%f3, [%rd48+-16];
	st.f32 	[%rd168+-28], %f3;
	ld.global.f32 	%f4, [%rd50+-16];
	add.s64 	%rd51, %rd168, %rd6;
	st.f32 	[%rd51+-28], %f4;
	ld.global.f32 	%f5, [%rd48+-12];
	st.f32 	[%rd168+-24], %f5;
	ld.global.f32 	%f6, [%rd50+-12];
	st.f32 	[%rd51+-24], %f6;
	ld.global.f32 	%f7, [%rd48+-8];
	st.f32 	[%rd168+-20], %f7;
	ld.global.f32 	%f8, [%rd50+-8];
	st.f32 	[%rd51+-20], %f8;
	ld.global.f32 	%f9, [%rd48+-4];
	st.f32 	[%rd168+-16], %f9;
	ld.global.f32 	%f10, [%rd50+-4];
	st.f32 	[%rd51+-16], %f10;
	ld.global.f32 	%f11, [%rd48];
	st.f32 	[%rd168+-12], %f11;
	ld.global.f32 	%f12, [%rd50];
	st.f32 	[%rd51+-12], %f12;
	ld.global.f32 	%f13, [%rd48+4];
	st.f32 	[%rd168+-8], %f13;
	ld.global.f32 	%f14, [%rd50+4];
	st.f32 	[%rd51+-8], %f14;
	ld.global.f32 	%f15, [%rd48+8];
	st.f32 	[%rd168+-4], %f15;
	ld.global.f32 	%f16, [%rd50+8];
	st.f32 	[%rd51+-4], %f16;
	ld.global.f32 	%f17, [%rd48+12];
	st.f32 	[%rd168], %f17;
	ld.global.f32 	%f18, [%rd50+12];
	st.f32 	[%rd51], %f18;
	add.s32 	%r110, %r110, 8;
	add.s32 	%r109, %r109, 8;
	add.s64 	%rd168, %rd168, 32;
	add.s32 	%r108, %r108, 8;
	setp.eq.s32 	%p3, %r110, 0;
	@%p3 bra 	$L__BB0_4;
	bra.uni 	$L__BB0_3;
$L__BB0_4:
	setp.eq.s32 	%p4, %r6, 0;
	@%p4 bra 	$L__BB0_12;
	and.b32  	%r10, %r53, 3;
	setp.lt.u32 	%p5, %r6, 4;
	@%p5 bra 	$L__BB0_7;
	add.s32 	%r58, %r97, %r3;
	mul.wide.s32 	%rd52, %r58, 4;
	add.s64 	%rd53, %rd1, %rd52;
	ld.global.f32 	%f19, [%rd53];
	mul.wide.u32 	%rd54, %r97, 4;
	add.s64 	%rd55, %rd43, %rd54;
	st.f32 	[%rd55], %f19;
	add.s32 	%r59, %r97, %r4;
	mul.wide.s32 	%rd56, %r59, 4;
	add.s64 	%rd57, %rd1, %rd56;
	ld.global.f32 	%f20, [%rd57];
	add.s32 	%r60, %r97, %r53;
	mul.wide.u32 	%rd58, %r60, 4;
	add.s64 	%rd59, %rd43, %rd58;
	st.f32 	[%rd59], %f20;
	ld.global.f32 	%f21, [%rd53+4];
	st.f32 	[%rd55+4], %f21;
	ld.global.f32 	%f22, [%rd57+4];
	mul.wide.u32 	%rd60, %r53, 4;
	add.s64 	%rd61, %rd55, %rd60;
	st.f32 	[%rd61+4], %f22;
	ld.global.f32 	%f23, [%rd53+8];
	st.f32 	[%rd55+8], %f23;
	ld.global.f32 	%f24, [%rd57+8];
	st.f32 	[%rd61+8], %f24;
	ld.global.f32 	%f25, [%rd53+12];
	st.f32 	[%rd55+12], %f25;
	ld.global.f32 	%f26, [%rd57+12];
	st.f32 	[%rd61+12], %f26;
	add.s32 	%r97, %r97, 4;
$L__BB0_7:
	setp.eq.s32 	%p6, %r10, 0;
	@%p6 bra 	$L__BB0_12;
	setp.eq.s32 	%p7, %r10, 1;
	@%p7 bra 	$L__BB0_10;
	add.s32 	%r61, %r97, %r3;
	mul.wide.s32 	%rd62, %r61, 4;
	add.s64 	%rd63, %rd1, %rd62;
	ld.global.f32 	%f27, [%rd63];
	mul.wide.u32 	%rd64, %r97, 4;
	add.s64 	%rd65, %rd43, %rd64;
	st.f32 	[%rd65], %f27;
	add.s32 	%r62, %r97, %r4;
	mul.wide.s32 	%rd66, %r62, 4;
	add.s64 	%rd67, %rd1, %rd66;
	ld.global.f32 	%f28, [%rd67];
	add.s32 	%r63, %r97, %r53;
	mul.wide.u32 	%rd68, %r63, 4;
	add.s64 	%rd69, %rd43, %rd68;
	st.f32 	[%rd69], %f28;
	ld.global.f32 	%f29, [%rd63+4];
	st.f32 	[%rd65+4], %f29;
	ld.global.f32 	%f30, [%rd67+4];
	mul.wide.u32 	%rd70, %r53, 4;
	add.s64 	%rd71, %rd65, %rd70;
	st.f32 	[%rd71+4], %f30;
	add.s32 	%r97, %r97, 2;
$L__BB0_10:
	and.b32  	%r64, %r53, 1;
	setp.eq.b32 	%p8, %r64, 1;
	not.pred 	%p9, %p8;
	@%p9 bra 	$L__BB0_12;
	add.s32 	%r65, %r97, %r3;
	mul.wide.s32 	%rd72, %r65, 4;
	add.s64 	%rd73, %rd1, %rd72;
	ld.global.f32 	%f31, [%rd73];
	mul.wide.u32 	%rd74, %r97, 4;
	add.s64 	%rd75, %rd43, %rd74;
	st.f32 	[%rd75], %f31;
	add.s32 	%r66, %r97, %r4;
	mul.wide.s32 	%rd76, %r66, 4;
	add.s64 	%rd77, %rd1, %rd76;
	ld.global.f32 	%f32, [%rd77];
	add.s32 	%r67, %r97, %r53;
	mul.wide.u32 	%rd78, %r67, 4;
	add.s64 	%rd79, %rd43, %rd78;
	st.f32 	[%rd79], %f32;
$L__BB0_12:
	setp.lt.u32 	%p10, %r5, 7;
	and.b32  	%r15, %r53, 3;
	mov.b32 	%r105, 0;
	@%p10 bra 	$L__BB0_37;
	and.b32  	%r105, %r53, 2147483640;
	mul.wide.u32 	%rd18, %r53, 4;
	add.s64 	%rd165, %rd43, 16;
	neg.s32 	%r100, %r105;
	add.s64 	%rd164, %rd45, 16;
	bra.uni 	$L__BB0_36;
$L__BB0_14:
	and.b32  	%r103, %r53, 2147483640;
	neg.s32 	%r101, %r103;
	mul.wide.u32 	%rd11, %r53, 4;
	add.s64 	%rd100, %rd11, %rd45;
	add.s64 	%rd167, %rd100, 16;
	add.s64 	%rd166, %rd43, 16;
$L__BB0_15:
	.pragma "nounroll";
	mov.b32 	%r78, 0;
	st.u32 	[%rd167+-16], %r78;
	ld.f32 	%f108, [%rd166+-16];
	fma.rn.f32 	%f109, %f2, %f108, 0f00000000;
	st.f32 	[%rd167+-16], %f109;
	add.s64 	%rd101, %rd166, %rd11;
	ld.f32 	%f110, [%rd101+-16];
	fma.rn.f32 	%f111, %f1, %f110, %f109;
	st.f32 	[%rd167+-16], %f111;
	st.u32 	[%rd167+-12], %r78;
	ld.f32 	%f112, [%rd166+-12];
	fma.rn.f32 	%f113, %f2, %f112, 0f00000000;
	st.f32 	[%rd167+-12], %f113;
	ld.f32 	%f114, [%rd101+-12];
	fma.rn.f32 	%f115, %f1, %f114, %f113;
	st.f32 	[%rd167+-12], %f115;
	st.u32 	[%rd167+-8], %r78;
	ld.f32 	%f116, [%rd166+-8];
	fma.rn.f32 	%f117, %f2, %f116, 0f00000000;
	st.f32 	[%rd167+-8], %f117;
	ld.f32 	%f118, [%rd101+-8];
	fma.rn.f32 	%f119, %f1, %f118, %f117;
	st.f32 	[%rd167+-8], %f119;
	st.u32 	[%rd167+-4], %r78;
	ld.f32 	%f120, [%rd166+-4];
	fma.rn.f32 	%f121, %f2, %f120, 0f00000000;
	st.f32 	[%rd167+-4], %f121;
	ld.f32 	%f122, [%rd101+-4];
	fma.rn.f32 	%f123, %f1, %f122, %f121;
	st.f32 	[%rd167+-4], %f123;
	st.u32 	[%rd167], %r78;
	ld.f32 	%f124, [%rd166];
	fma.rn.f32 	%f125, %f2, %f124, 0f00000000;
	st.f32 	[%rd167], %f125;
	ld.f32 	%f126, [%rd101];
	fma.rn.f32 	%f127, %f1, %f126, %f125;
	st.f32 	[%rd167], %f127;
	st.u32 	[%rd167+4], %r78;
	ld.f32 	%f128, [%rd166+4];
	fma.rn.f32 	%f129, %f2, %f128, 0f00000000;
	st.f32 	[%rd167+4], %f129;
	ld.f32 	%f130, [%rd101+4];
	fma.rn.f32 	%f131, %f1, %f130, %f129;
	st.f32 	[%rd167+4], %f131;
	st.u32 	[%rd167+8], %r78;
	ld.f32 	%f132, [%rd166+8];
	fma.rn.f32 	%f133, %f2, %f132, 0f00000000;
	st.f32 	[%rd167+8], %f133;
	ld.f32 	%f134, [%rd101+8];
	fma.rn.f32 	%f135, %f1, %f134, %f133;
	st.f32 	[%rd167+8], %f135;
	st.u32 	[%rd167+12], %r78;
	ld.f32 	%f136, [%rd166+12];
	fma.rn.f32 	%f137, %f2, %f136, 0f00000000;
	st.f32 	[%rd167+12], %f137;
	ld.f32 	%f138, [%rd101+12];
	fma.rn.f32 	%f139, %f1, %f138, %f137;
	st.f32 	[%rd167+12], %f139;
	add.s32 	%r101, %r101, 8;
	add.s64 	%rd167, %rd167, 32;
	add.s64 	%rd166, %rd166, 32;
	setp.ne.s32 	%p19, %r101, 0;
	@%p19 bra 	$L__BB0_15;
$L__BB0_16:
	setp.eq.s32 	%p20, %r6, 0;
	@%p20 bra 	$L__BB0_24;
	setp.lt.u32 	%p21, %r6, 4;
	@%p21 bra 	$L__BB0_19;
	add.s32 	%r79, %r103, %r53;
	mul.wide.u32 	%rd102, %r79, 4;
	add.s64 	%rd103, %rd45, %rd102;
	mov.b32 	%r80, 0;
	st.u32 	[%rd103], %r80;
	cvt.u64.u32 	%rd104, %r103;
	mul.wide.u32 	%rd105, %r103, 4;
	add.s64 	%rd106, %rd43, %rd105;
	ld.f32 	%f140, [%rd106];
	fma.rn.f32 	%f141, %f2, %f140, 0f00000000;
	st.f32 	[%rd103], %f141;
	add.s64 	%rd107, %rd43, %rd102;
	ld.f32 	%f142, [%rd107];
	fma.rn.f32 	%f143, %f1, %f142, %f141;
	st.f32 	[%rd103], %f143;
	cvt.u64.u32 	%rd108, %r53;
	add.s64 	%rd109, %rd104, %rd108;
	shl.b64 	%rd110, %rd109, 2;
	add.s64 	%rd111, %rd45, %rd110;
	st.u32 	[%rd111+4], %r80;
	ld.f32 	%f144, [%rd106+4];
	fma.rn.f32 	%f145, %f2, %f144, 0f00000000;
	st.f32 	[%rd111+4], %f145;
	mul.wide.u32 	%rd112, %r53, 4;
	add.s64 	%rd113, %rd106, %rd112;
	ld.f32 	%f146, [%rd113+4];
	fma.rn.f32 	%f147, %f1, %f146, %f145;
	st.f32 	[%rd111+4], %f147;
	st.u32 	[%rd111+8], %r80;
	ld.f32 	%f148, [%rd106+8];
	fma.rn.f32 	%f149, %f2, %f148, 0f00000000;
	st.f32 	[%rd111+8], %f149;
	ld.f32 	%f150, [%rd113+8];
	fma.rn.f32 	%f151, %f1, %f150, %f149;
	st.f32 	[%rd111+8], %f151;
	st.u32 	[%rd111+12], %r80;
	ld.f32 	%f152, [%rd106+12];
	fma.rn.f32 	%f153, %f2, %f152, 0f00000000;
	st.f32 	[%rd111+12], %f153;
	ld.f32 	%f154, [%rd113+12];
	fma.rn.f32 	%f155, %f1, %f154, %f153;
	st.f32 	[%rd111+12], %f155;
	add.s32 	%r103, %r103, 4;
$L__BB0_19:
	setp.eq.s32 	%p22, %r15, 0;
	@%p22 bra 	$L__BB0_24;
	setp.eq.s32 	%p23, %r15, 1;
	@%p23 bra 	$L__BB0_22;
	add.s32 	%r81, %r103, %r53;
	mul.wide.u32 	%rd114, %r81, 4;
	add.s64 	%rd115, %rd45, %rd114;
	mov.b32 	%r82, 0;
	st.u32 	[%rd115], %r82;
	cvt.u64.u32 	%rd116, %r103;
	mul.wide.u32 	%rd117, %r103, 4;
	add.s64 	%rd118, %rd43, %rd117;
	ld.f32 	%f156, [%rd118];
	fma.rn.f32 	%f157, %f2, %f156, 0f00000000;
	st.f32 	[%rd115], %f157;
	add.s64 	%rd119, %rd43, %rd114;
	ld.f32 	%f158, [%rd119];
	fma.rn.f32 	%f159, %f1, %f158, %f157;
	st.f32 	[%rd115], %f159;
	cvt.u64.u32 	%rd120, %r53;
	add.s64 	%rd121, %rd116, %rd120;
	shl.b64 	%rd122, %rd121, 2;
	add.s64 	%rd123, %rd45, %rd122;
	st.u32 	[%rd123+4], %r82;
	ld.f32 	%f160, [%rd118+4];
	fma.rn.f32 	%f161, %f2, %f160, 0f00000000;
	st.f32 	[%rd123+4], %f161;
	mul.wide.u32 	%rd124, %r53, 4;
	add.s64 	%rd125, %rd118, %rd124;
	ld.f32 	%f162, [%rd125+4];
	fma.rn.f32 	%f163, %f1, %f162, %f161;
	st.f32 	[%rd123+4], %f163;
	add.s32 	%r103, %r103, 2;
$L__BB0_22:
	and.b32  	%r83, %r53, 1;
	setp.eq.b32 	%p24, %r83, 1;
	not.pred 	%p25, %p24;
	@%p25 bra 	$L__BB0_24;
	add.s32 	%r84, %r103, %r53;
	mul.wide.u32 	%rd126, %r84, 4;
	add.s64 	%rd127, %rd45, %rd126;
	mov.b32 	%r85, 0;
	st.u32 	[%rd127], %r85;
	mul.wide.u32 	%rd128, %r103, 4;
	add.s64 	%rd129, %rd43, %rd128;
	ld.f32 	%f164, [%rd129];
	fma.rn.f32 	%f165, %f2, %f164, 0f00000000;
	st.f32 	[%rd127], %f165;
	add.s64 	%rd130, %rd43, %rd126;
	ld.f32 	%f166, [%rd130];
	fma.rn.f32 	%f167, %f1, %f166, %f165;
	st.f32 	[%rd127], %f167;
$L__BB0_24:
	setp.lt.u32 	%p26, %r5, 7;
	mov.b32 	%r115, 0;
	@%p26 bra 	$L__BB0_27;
	and.b32  	%r115, %r53, 2147483640;
	neg.s32 	%r113, %r115;
	add.s64 	%rd169, %rd45, 16;
	add.s64 	%rd24, %rd1, 16;
	mul.wide.u32 	%rd25, %r53, 4;
	mov.u32 	%r111, %r4;
	mov.u32 	%r112, %r3;
$L__BB0_26:
	.pragma "nounroll";
	mul.wide.s32 	%rd131, %r112, 4;
	add.s64 	%rd132, %rd24, %rd131;
	mul.wide.s32 	%rd133, %r111, 4;
	add.s64 	%rd134, %rd24, %rd133;
	ld.f32 	%f168, [%rd169+-16];
	st.global.f32 	[%rd132+-16], %f168;
	add.s64 	%rd135, %rd169, %rd25;
	ld.f32 	%f169, [%rd135+-16];
	st.global.f32 	[%rd134+-16], %f169;
	ld.f32 	%f170, [%rd169+-12];
	st.global.f32 	[%rd132+-12], %f170;
	ld.f32 	%f171, [%rd135+-12];
	st.global.f32 	[%rd134+-12], %f171;
	ld.f32 	%f172, [%rd169+-8];
	st.global.f32 	[%rd132+-8], %f172;
	ld.f32 	%f173, [%rd135+-8];
	st.global.f32 	[%rd134+-8], %f173;
	ld.f32 	%f174, [%rd169+-4];
	st.global.f32 	[%rd132+-4], %f174;
	ld.f32 	%f175, [%rd135+-4];
	st.global.f32 	[%rd134+-4], %f175;
	ld.f32 	%f176, [%rd169];
	st.global.f32 	[%rd132], %f176;
	ld.f32 	%f177, [%rd135];
	st.global.f32 	[%rd134], %f177;
	ld.f32 	%f178, [%rd169+4];
	st.global.f32 	[%rd132+4], %f178;
	ld.f32 	%f179, [%rd135+4];
	st.global.f32 	[%rd134+4], %f179;
	ld.f32 	%f180, [%rd169+8];
	st.global.f32 	[%rd132+8], %f180;
	ld.f32 	%f181, [%rd135+8];
	st.global.f32 	[%rd134+8], %f181;
	ld.f32 	%f182, [%rd169+12];
	st.global.f32 	[%rd132+12], %f182;
	ld.f32 	%f183, [%rd135+12];
	st.global.f32 	[%rd134+12], %f183;
	add.s32 	%r113, %r113, 8;
	add.s64 	%rd169, %rd169, 32;
	add.s32 	%r112, %r112, 8;
	add.s32 	%r111, %r111, 8;
	setp.ne.s32 	%p27, %r113, 0;
	@%p27 bra 	$L__BB0_26;
$L__BB0_27:
	setp.eq.s32 	%p28, %r6, 0;
	@%p28 bra 	$L__BB0_35;
	setp.lt.u32 	%p29, %r6, 4;
	@%p29 bra 	$L__BB0_30;
	mul.wide.u32 	%rd136, %r115, 4;
	add.s64 	%rd137, %rd45, %rd136;
	ld.f32 	%f184, [%rd137];
	add.s32 	%r87, %r115, %r3;
	mul.wide.s32 	%rd138, %r87, 4;
	add.s64 	%rd139, %rd1, %rd138;
	st.global.f32 	[%rd139], %f184;
	add.s32 	%r88, %r115, %r53;
	mul.wide.u32 	%rd140, %r88, 4;
	add.s64 	%rd141, %rd45, %rd140;
	ld.f32 	%f185, [%rd141];
	add.s32 	%r89, %r115, %r4;
	mul.wide.s32 	%rd142, %r89, 4;
	add.s64 	%rd143, %rd1, %rd142;
	st.global.f32 	[%rd143], %f185;
	ld.f32 	%f186, [%rd137+4];
	st.global.f32 	[%rd139+4], %f186;
	mul.wide.u32 	%rd144, %r53, 4;
	add.s64 	%rd145, %rd137, %rd144;
	ld.f32 	%f187, [%rd145+4];
	st.global.f32 	[%rd143+4], %f187;
	ld.f32 	%f188, [%rd137+8];
	st.global.f32 	[%rd139+8], %f188;
	ld.f32 	%f189, [%rd145+8];
	st.global.f32 	[%rd143+8], %f189;
	ld.f32 	%f190, [%rd137+12];
	st.global.f32 	[%rd139+12], %f190;
	ld.f32 	%f191, [%rd145+12];
	st.global.f32 	[%rd143+12], %f191;
	add.s32 	%r115, %r115, 4;
$L__BB0_30:
	setp.eq.s32 	%p30, %r15, 0;
	@%p30 bra 	$L__BB0_35;
	setp.eq.s32 	%p31, %r15, 1;
	@%p31 bra 	$L__BB0_33;
	mul.wide.u32 	%rd146, %r115, 4;
	add.s64 	%rd147, %rd45, %rd146;
	ld.f32 	%f192, [%rd147];
	add.s32 	%r90, %r115, %r3;
	mul.wide.s32 	%rd148, %r90, 4;
	add.s64 	%rd149, %rd1, %rd148;
	st.global.f32 	[%rd149], %f192;
	add.s32 	%r91, %r115, %r53;
	mul.wide.u32 	%rd150, %r91, 4;
	add.s64 	%rd151, %rd45, %rd150;
	ld.f32 	%f193, [%rd151];
	add.s32 	%r92, %r115, %r4;
	mul.wide.s32 	%rd152, %r92, 4;
	add.s64 	%rd153, %rd1, %rd152;
	st.global.f32 	[%rd153], %f193;
	ld.f32 	%f194, [%rd147+4];
	st.global.f32 	[%rd149+4], %f194;
	mul.wide.u32 	%rd154, %r53, 4;
	add.s64 	%rd155, %rd147, %rd154;
	ld.f32 	%f195, [%rd155+4];
	st.global.f32 	[%rd153+4], %f195;
	add.s32 	%r115, %r115, 2;
$L__BB0_33:
	and.b32  	%r93, %r53, 1;
	setp.eq.b32 	%p32, %r93, 1;
	not.pred 	%p33, %p32;
	@%p33 bra 	$L__BB0_35;
	mul.wide.u32 	%rd156, %r115, 4;
	add.s64 	%rd157, %rd45, %rd156;
	ld.f32 	%f196, [%rd157];
	add.s32 	%r94, %r115, %r3;
	mul.wide.s32 	%rd158, %r94, 4;
	add.s64 	%rd159, %rd1, %rd158;
	st.global.f32 	[%rd159], %f196;
	add.s32 	%r95, %r115, %r53;
	mul.wide.u32 	%rd160, %r95, 4;
	add.s64 	%rd161, %rd45, %rd160;
	ld.f32 	%f197, [%rd161];
	add.s32 	%r96, %r115, %r4;
	mul.wide.s32 	%rd162, %r96, 4;
	add.s64 	%rd163, %rd1, %rd162;
	st.global.f32 	[%rd163], %f197;
$L__BB0_35:
	{ // callseq 3, 0
	.param .b64 param0;
	st.param.b64 	[param0], %rd43;
	call.uni 
	free, 
	(
	param0
	);
	} // callseq 3
	{ // callseq 4, 0
	.param .b64 param0;
	st.param.b64 	[param0], %rd44;
	call.uni 
	free, 
	(
	param0
	);
	} // callseq 4
	{ // callseq 5, 0
	.param .b64 param0;
	st.param.b64 	[param0], %rd45;
	call.uni 
	free, 
	(
	param0
	);
	} // callseq 5
	ret;
$L__BB0_36:
	.pragma "nounroll";
	mov.b32 	%r69, 0;
	st.u32 	[%rd164+-16], %r69;
	ld.f32 	%f33, [%rd165+-16];
	fma.rn.f32 	%f34, %f1, %f33, 0f00000000;
	st.f32 	[%rd164+-16], %f34;
	add.s64 	%rd80, %rd165, %rd18;
	ld.f32 	%f35, [%rd80+-16];
	mul.f32 	%f36, %f2, %f35;
	sub.f32 	%f37, %f34, %f36;
	st.f32 	[%rd164+-16], %f37;
	st.u32 	[%rd164+-12], %r69;
	ld.f32 	%f38, [%rd165+-12];
	fma.rn.f32 	%f39, %f1, %f38, 0f00000000;
	st.f32 	[%rd164+-12], %f39;
	ld.f32 	%f40, [%rd80+-12];
	mul.f32 	%f41, %f2, %f40;
	sub.f32 	%f42, %f39, %f41;
	st.f32 	[%rd164+-12], %f42;
	st.u32 	[%rd164+-8], %r69;
	ld.f32 	%f43, [%rd165+-8];
	fma.rn.f32 	%f44, %f1, %f43, 0f00000000;
	st.f32 	[%rd164+-8], %f44;
	ld.f32 	%f45, [%rd80+-8];
	mul.f32 	%f46, %f2, %f45;
	sub.f32 	%f47, %f44, %f46;
	st.f32 	[%rd164+-8], %f47;
	st.u32 	[%rd164+-4], %r69;
	ld.f32 	%f48, [%rd165+-4];
	fma.rn.f32 	%f49, %f1, %f48, 0f00000000;
	st.f32 	[%rd164+-4], %f49;
	ld.f32 	%f50, [%rd80+-4];
	mul.f32 	%f51, %f2, %f50;
	sub.f32 	%f52, %f49, %f51;
	st.f32 	[%rd164+-4], %f52;
	st.u32 	[%rd164], %r69;
	ld.f32 	%f53, [%rd165];
	fma.rn.f32 	%f54, %f1, %f53, 0f00000000;
	st.f32 	[%rd164], %f54;
	ld.f32 	%f55, [%rd80];
	mul.f32 	%f56, %f2, %f55;
	sub.f32 	%f57, %f54, %f56;
	st.f32 	[%rd164], %f57;
	st.u32 	[%rd164+4], %r69;
	ld.f32 	%f58, [%rd165+4];
	fma.rn.f32 	%f59, %f1, %f58, 0f00000000;
	st.f32 	[%rd164+4], %f59;
	ld.f32 	%f60, [%rd80+4];
	mul.f32 	%f61, %f2, %f60;
	sub.f32 	%f62, %f59, %f61;
	st.f32 	[%rd164+4], %f62;
	st.u32 	[%rd164+8], %r69;
	ld.f32 	%f63, [%rd165+8];
	fma.rn.f32 	%f64, %f1, %f63, 0f00000000;
	st.f32 	[%rd164+8], %f64;
	ld.f32 	%f65, [%rd80+8];
	mul.f32 	%f66, %f2, %f65;
	sub.f32 	%f67, %f64, %f66;
	st.f32 	[%rd164+8], %f67;
	st.u32 	[%rd164+12], %r69;
	ld.f32 	%f68, [%rd165+12];
	fma.rn.f32 	%f69, %f1, %f68, 0f00000000;
	st.f32 	[%rd164+12], %f69;
	ld.f32 	%f70, [%rd80+12];
	mul.f32 	%f71, %f2, %f70;
	sub.f32 	%f72, %f69, %f71;
	st.f32 	[%rd164+12], %f72;
	add.s64 	%rd165, %rd165, 32;
	add.s32 	%r100, %r100, 8;
	add.s64 	%rd164, %rd164, 32;
	setp.eq.s32 	%p11, %r100, 0;
	@%p11 bra 	$L__BB0_37;
	bra.uni 	$L__BB0_36;
$L__BB0_37:
	setp.eq.s32 	%p12, %r6, 0;
	@%p12 bra 	$L__BB0_45;
	setp.lt.u32 	%p13, %r6, 4;
	@%p13 bra 	$L__BB0_40;
	mul.wide.u32 	%rd81, %r105, 4;
	add.s64 	%rd82, %rd45, %rd81;
	mov.b32 	%r70, 0;
	st.u32 	[%rd82], %r70;
	add.s64 	%rd83, %rd43, %rd81;
	ld.f32 	%f73, [%rd83];
	fma.rn.f32 	%f74, %f1, %f73, 0f00000000;
	st.f32 	[%rd82], %f74;
	add.s32 	%r71, %r53, %r105;
	mul.wide.u32 	%rd84, %r71, 4;
	add.s64 	%rd85, %rd43, %rd84;
	ld.f32 	%f75, [%rd85];
	mul.f32 	%f76, %f2, %f75;
	sub.f32 	%f77, %f74, %f76;
	st.f32 	[%rd82], %f77;
	st.u32 	[%rd82+4], %r70;
	ld.f32 	%f78, [%rd83+4];
	fma.rn.f32 	%f79, %f1, %f78, 0f00000000;
	st.f32 	[%rd82+4], %f79;
	mul.wide.u32 	%rd86, %r53, 4;
	add.s64 	%rd87, %rd83, %rd86;
	ld.f32 	%f80, [%rd87+4];
	mul.f32 	%f81, %f2, %f80;
	sub.f32 	%f82, %f79, %f81;
	st.f32 	[%rd82+4], %f82;
	st.u32 	[%rd82+8], %r70;
	ld.f32 	%f83, [%rd83+8];
	fma.rn.f32 	%f84, %f1, %f83, 0f00000000;
	st.f32 	[%rd82+8], %f84;
	ld.f32 	%f85, [%rd87+8];
	mul.f32 	%f86, %f2, %f85;
	sub.f32 	%f87, %f84, %f86;
	st.f32 	[%rd82+8], %f87;
	st.u32 	[%rd82+12], %r70;
	ld.f32 	%f88, [%rd83+12];
	fma.rn.f32 	%f89, %f1, %f88, 0f00000000;
	st.f32 	[%rd82+12], %f89;
	ld.f32 	%f90, [%rd87+12];
	mul.f32 	%f91, %f2, %f90;
	sub.f32 	%f92, %f89, %f91;
	st.f32 	[%rd82+12], %f92;
	add.s32 	%r105, %r105, 4;
$L__BB0_40:
	setp.eq.s32 	%p14, %r15, 0;
	@%p14 bra 	$L__BB0_45;
	setp.eq.s32 	%p15, %r15, 1;
	@%p15 bra 	$L__BB0_43;
	mul.wide.u32 	%rd88, %r105, 4;
	add.s64 	%rd89, %rd45, %rd88;
	mov.b32 	%r72, 0;
	st.u32 	[%rd89], %r72;
	add.s64 	%rd90, %rd43, %rd88;
	ld.f32 	%f93, [%rd90];
	fma.rn.f32 	%f94, %f1, %f93, 0f00000000;
	st.f32 	[%rd89], %f94;
	add.s32 	%r73, %r53, %r105;
	mul.wide.u32 	%rd91, %r73, 4;
	add.s64 	%rd92, %rd43, %rd91;
	ld.f32 	%f95, [%rd92];
	mul.f32 	%f96, %f2, %f95;
	sub.f32 	%f97, %f94, %f96;
	st.f32 	[%rd89], %f97;
	st.u32 	[%rd89+4], %r72;
	ld.f32 	%f98, [%rd90+4];
	fma.rn.f32 	%f99, %f1, %f98, 0f00000000;
	st.f32 	[%rd89+4], %f99;
	mul.wide.u32 	%rd93, %r53, 4;
	add.s64 	%rd94, %rd90, %rd93;
	ld.f32 	%f100, [%rd94+4];
	mul.f32 	%f101, %f2, %f100;
	sub.f32 	%f102, %f99, %f101;
	st.f32 	[%rd89+4], %f102;
	add.s32 	%r105, %r105, 2;
$L__BB0_43:
	and.b32  	%r74, %r53, 1;
	setp.eq.b32 	%p16, %r74, 1;
	not.pred 	%p17, %p16;
	@%p17 bra 	$L__BB0_45;
	mul.wide.u32 	%rd95, %r105, 4;
	add.s64 	%rd96, %rd45, %rd95;
	mov.b32 	%r75, 0;
	st.u32 	[%rd96], %r75;
	add.s64 	%rd97, %rd43, %rd95;
	ld.f32 	%f103, [%rd97];
	fma.rn.f32 	%f104, %f1, %f103, 0f00000000;
	st.f32 	[%rd96], %f104;
	add.s32 	%r76, %r53, %r105;
	mul.wide.u32 	%rd98, %r76, 4;
	add.s64 	%rd99, %rd43, %rd98;
	ld.f32 	%f105, [%rd99];
	mul.f32 	%f106, %f2, %f105;
	sub.f32 	%f107, %f104, %f106;
	st.f32 	[%rd96], %f107;
$L__BB0_45:
	setp.lt.u32 	%p18, %r5, 7;
	mov.b32 	%r103, 0;
	@%p18 bra 	$L__BB0_16;
	bra.uni 	$L__BB0_14;

}
	// .globl	_Z14jacobi_kernel2PfS_iPiS0_S_S_
.visible .entry _Z14jacobi_kernel2PfS_iPiS0_S_S_(
	.param .u64 .ptr .align 1 _Z14jacobi_kernel2PfS_iPiS0_S_S__param_0,
	.param .u64 .ptr .align 1 _Z14jacobi_kernel2PfS_iPiS0_S_S__param_1,
	.param .u32 _Z14jacobi_kernel2PfS_iPiS0_S_S__param_2,
	.param .u64 .ptr .align 1 _Z14jacobi_kernel2PfS_iPiS0_S_S__param_3,
	.param .u64 .ptr .align 1 _Z14jacobi_kernel2PfS_iPiS0_S_S__param_4,
	.param .u64 .ptr .align 1 _Z14jacobi_kernel2PfS_iPiS0_S_S__param_5,
	.param .u64 .ptr .align 1 _Z14jacobi_kernel2PfS_iPiS0_S_S__param_6
)
{
	.reg .pred 	%p<46>;
	.reg .b32 	%r<219>;
	.reg .b32 	%f<249>;
	.reg .b64 	%rd<296>;

	ld.param.u64 	%rd20, [_Z14jacobi_kernel2PfS_iPiS0_S_S__param_0];
	ld.param.u32 	%r82, [_Z14jacobi_kernel2PfS_iPiS0_S_S__param_2];
	ld.param.u64 	%rd21, [_Z14jacobi_kernel2PfS_iPiS0_S_S__param_3];
	ld.param.u64 	%rd22, [_Z14jacobi_kernel2PfS_iPiS0_S_S__param_4];
	ld.param.u64 	%rd23, [_Z14jacobi_kernel2PfS_iPiS0_S_S__param_5];
	ld.param.u64 	%rd24, [_Z14jacobi_kernel2PfS_iPiS0_S_S__param_6];
	cvta.to.global.u64 	%rd1, %rd20;
	cvta.to.global.u64 	%rd25, %rd24;
	cvta.to.global.u64 	%rd26, %rd23;
	cvta.to.global.u64 	%rd27, %rd22;
	cvta.to.global.u64 	%rd28, %rd21;
	mov.u32 	%r83, %tid.x;
	mul.wide.u32 	%rd29, %r83, 4;
	add.s64 	%rd30, %rd28, %rd29;
	ld.global.u32 	%r84, [%rd30];
	add.s64 	%rd31, %rd27, %rd29;
	ld.global.u32 	%r85, [%rd31];
	min.s32 	%r1, %r84, %r85;
	max.s32 	%r2, %r84, %r85;
	add.s64 	%rd32, %rd26, %rd29;
	ld.global.f32 	%f1, [%rd32];
	add.s64 	%rd33, %rd25, %rd29;
	ld.global.f32 	%f2, [%rd33];
	mul.wide.s32 	%rd34, %r82, 8;
	{ // callseq 6, 0
	.param .b64 param0;
	st.param.b64 	[param0], %rd34;
	.param .b64 retval0;
	call.uni (retval0), 
	malloc, 
	(
	param0
	);
	ld.param.b64 	%rd35, [retval0];
	} // callseq 6
	{ // callseq 7, 0
	.param .b64 param0;
	st.param.b64 	[param0], %rd34;
	.param .b64 retval0;
	call.uni (retval0), 
	malloc, 
	(
	param0
	);
	ld.param.b64 	%rd36, [retval0];
	} // callseq 7
	{ // callseq 8, 0
	.param .b64 param0;
	st.param.b64 	[param0], %rd34;
	.param .b64 retval0;
	call.uni (retval0), 
	malloc, 
	(
	param0
	);
	ld.param.b64 	%rd37, [retval0];
	} // callseq 8
	setp.lt.s32 	%p1, %r82, 1;
	@%p1 bra 	$L__BB1_61;
	add.s32 	%r3, %r82, -1;
	and.b32  	%r4, %r82, 7;
	setp.lt.u32 	%p2, %r3, 7;
	mov.b32 	%r185, 0;
	@%p2 bra 	$L__BB1_4;
	and.b32  	%r185, %r82, 2147483640;
	neg.s32 	%r191, %r185;
	mov.b32 	%r190, 0;
	mul.wide.u32 	%rd44, %r82, 4;
	mov.u32 	%r188, %r1;
	mov.u32 	%r189, %r2;
$L__BB1_3:
	.pragma "nounroll";
	mul.wide.s32 	%rd38, %r188, 4;
	add.s64 	%rd39, %rd1, %rd38;
	ld.global.f32 	%f3, [%rd39];
	mul.wide.u32 	%rd40, %r190, 4;
	add.s64 	%rd41, %rd35, %rd40;
	st.f32 	[%rd41], %f3;
	mul.wide.s32 	%rd42, %r189, 4;
	add.s64 	%rd43, %rd1, %rd42;
	ld.global.f32 	%f4, [%rd43];
	st.f32 	[%rd41+4], %f4;
	add.s64 	%rd45, %rd39, %rd44;
	ld.global.f32 	%f5, [%rd45];
	st.f32 	[%rd41+8], %f5;
	add.s64 	%rd46, %rd43, %rd44;
	ld.global.f32 	%f6, [%rd46];
	st.f32 	[%rd41+12], %f6;
	add.s64 	%rd47, %rd45, %rd44;
	ld.global.f32 	%f7, [%rd47];
	st.f32 	[%rd41+16], %f7;
	add.s64 	%rd48, %rd46, %rd44;
	ld.global.f32 	%f8, [%rd48];
	st.f32 	[%rd41+20], %f8;
	add.s64 	%rd49, %rd47, %rd44;
	ld.global.f32 	%f9, [%rd49];
	st.f32 	[%rd41+24], %f9;
	add.s64 	%rd50, %rd48, %rd44;
	ld.global.f32 	%f10, [%rd50];
	st.f32 	[%rd41+28], %f10;
	add.s64 	%rd51, %rd49, %rd44;
	ld.global.f32 	%f11, [%rd51];
	st.f32 	[%rd41+32], %f11;
	add.s64 	%rd52, %rd50, %rd44;
	ld.global.f32 	%f12, [%rd52];
	st.f32 	[%rd41+36], %f12;
	add.s64 	%rd53, %rd51, %rd44;
	ld.global.f32 	%f13, [%rd53];
	st.f32 	[%rd41+40], %f13;
	add.s64 	%rd54, %rd52, %rd44;
	ld.global.f32 	%f14, [%rd54];
	st.f32 	[%rd41+44], %f14;
	add.s64 	%rd55, %rd53, %rd44;
	ld.global.f32 	%f15, [%rd55];
	st.f32 	[%rd41+48], %f15;
	add.s64 	%rd56, %rd54, %rd44;
	ld.global.f32 	%f16, [%rd56];
	st.f32 	[%rd41+52], %f16;
	add.s64 	%rd57, %rd55, %rd44;
	ld.global.f32 	%f17, [%rd57];
	st.f32 	[%rd41+56], %f17;
	add.s64 	%rd58, %rd56, %rd44;
	ld.global.f32 	%f18, [%rd58];
	st.f32 	[%rd41+60], %f18;
	add.s32 	%r191, %r191, 8;
	add.s32 	%r190, %r190, 16;
	shl.b32 	%r89, %r82, 3;
	add.s32 	%r189, %r189, %r89;
	add.s32 	%r188, %r188, %r89;
	setp.eq.s32 	%p3, %r191, 0;
	@%p3 bra 	$L__BB1_4;
	bra.uni 	$L__BB1_3;
$L__BB1_4:
	setp.eq.s32 	%p4, %r4, 0;
	@%p4 bra 	$L__BB1_12;
	and.b32  	%r7, %r82, 3;
	setp.lt.u32 	%p5, %r4, 4;
	@%p5 bra 	$L__BB1_7;
	mul.lo.s32 	%r90, %r185, %r82;
	add.s32 	%r91, %r90, %r1;
	mul.wide.s32 	%rd59, %r91, 4;
	add.s64 	%rd60, %rd1, %rd59;
	ld.global.f32 	%f19, [%rd60];
	shl.b32 	%r92, %r185, 1;
	mul.wide.u32 	%rd61, %r92, 4;
	add.s64 	%rd62, %rd35, %rd61;
	st.f32 	[%rd62], %f19;
	add.s32 	%r93, %r90, %r2;
	mul.wide.s32 	%rd63, %r93, 4;
	add.s64 	%rd64, %rd1, %rd63;
	ld.global.f32 	%f20, [%rd64];
	st.f32 	[%rd62+4], %f20;
	mul.wide.u32 	%rd65, %r82, 4;
	add.s64 	%rd66, %rd60, %rd65;
	ld.global.f32 	%f21, [%rd66];
	add.s32 	%r94, %r92, 2;
	mul.wide.u32 	%rd67, %r94, 4;
	add.s64 	%rd68, %rd35, %rd67;
	st.f32 	[%rd68], %f21;
	add.s64 	%rd69, %rd64, %rd65;
	ld.global.f32 	%f22, [%rd69];
	st.f32 	[%rd68+4], %f22;
	add.s64 	%rd70, %rd66, %rd65;
	ld.global.f32 	%f23, [%rd70];
	add.s32 	%r95, %r92, 4;
	mul.wide.u32 	%rd71, %r95, 4;
	add.s64 	%rd72, %rd35, %rd71;
	st.f32 	[%rd72], %f23;
	add.s64 	%rd73, %rd69, %rd65;
	ld.global.f32 	%f24, [%rd73];
	st.f32 	[%rd72+4], %f24;
	add.s64 	%rd74, %rd70, %rd65;
	ld.global.f32 	%f25, [%rd74];
	add.s32 	%r96, %r92, 6;
	mul.wide.u32 	%rd75, %r96, 4;
	add.s64 	%rd76, %rd35, %rd75;
	st.f32 	[%rd76], %f25;
	add.s64 	%rd77, %rd73, %rd65;
	ld.global.f32 	%f26, [%rd77];
	st.f32 	[%rd76+4], %f26;
	add.s32 	%r185, %r185, 4;
$L__BB1_7:
	setp.eq.s32 	%p6, %r7, 0;
	@%p6 bra 	$L__BB1_12;
	setp.eq.s32 	%p7, %r7, 1;
	@%p7 bra 	$L__BB1_10;
	mul.lo.s32 	%r97, %r185, %r82;
	add.s32 	%r98, %r97, %r1;
	mul.wide.s32 	%rd78, %r98, 4;
	add.s64 	%rd79, %rd1, %rd78;
	ld.global.f32 	%f27, [%rd79];
	shl.b32 	%r99, %r185, 1;
	mul.wide.u32 	%rd80, %r99, 4;
	add.s64 	%rd81, %rd35, %rd80;
	st.f32 	[%rd81], %f27;
	add.s32 	%r100, %r97, %r2;
	mul.wide.s32 	%rd82, %r100, 4;
	add.s64 	%rd83, %rd1, %rd82;
	ld.global.f32 	%f28, [%rd83];
	st.f32 	[%rd81+4], %f28;
	mul.wide.u32 	%rd84, %r82, 4;
	add.s64 	%rd85, %rd79, %rd84;
	ld.global.f32 	%f29, [%rd85];
	add.s32 	%r101, %r99, 2;
	mul.wide.u32 	%rd86, %r101, 4;
	add.s64 	%rd87, %rd35, %rd86;
	st.f32 	[%rd87], %f29;
	add.s64 	%rd88, %rd83, %rd84;
	ld.global.f32 	%f30, [%rd88];
	st.f32 	[%rd87+4], %f30;
	add.s32 	%r185, %r185, 2;
$L__BB1_10:
	and.b32  	%r102, %r82, 1;
	setp.eq.b32 	%p8, %r102, 1;
	not.pred 	%p9, %p8;
	@%p9 bra 	$L__BB1_12;
	mul.lo.s32 	%r103, %r185, %r82;
	add.s32 	%r104, %r103, %r1;
	mul.wide.s32 	%rd89, %r104, 4;
	add.s64 	%rd90, %rd1, %rd89;
	ld.global.f32 	%f31, [%rd90];
	shl.b32 	%r105, %r185, 1;
	mul.wide.u32 	%rd91, %r105, 4;
	add.s64 	%rd92, %rd35, %rd91;
	st.f32 	[%rd92], %f31;
	add.s32 	%r106, %r103, %r2;
	mul.wide.s32 	%rd93, %r106, 4;
	add.s64 	%rd94, %rd1, %rd93;
	ld.global.f32 	%f32, [%rd94];
	st.f32 	[%rd92+4], %f32;
$L__BB1_12:
	and.b32  	%r12, %r82, 3;
	setp.lt.u32 	%p10, %r3, 3;
	mov.b32 	%r193, 0;
	@%p10 bra 	$L__BB1_15;
	and.b32  	%r193, %r82, 2147483644;
	neg.s32 	%r192, %r193;
	add.s64 	%rd293, %rd35, 16;
	add.s64 	%rd292, %rd37, 16;
$L__BB1_14:
	.pragma "nounroll";
	mov.b32 	%r109, 0;
	st.u32 	[%rd292+-16], %r109;
	ld.f32 	%f33, [%rd293+-16];
	fma.rn.f32 	%f34, %f33, %f1, 0f00000000;
	st.f32 	[%rd292+-16], %f34;
	ld.f32 	%f35, [%rd293+-12];
	mul.f32 	%f36, %f2, %f35;
	sub.f32 	%f37, %f34, %f36;
	st.f32 	[%rd292+-16], %f37;
	st.u32 	[%rd292+-12], %r109;
	ld.f32 	%f38, [%rd293+-16];
	fma.rn.f32 	%f39, %f38, %f2, 0f00000000;
	st.f32 	[%rd292+-12], %f39;
	ld.f32 	%f40, [%rd293+-12];
	fma.rn.f32 	%f41, %f40, %f1, %f39;
	st.f32 	[%rd292+-12], %f41;
	st.u32 	[%rd292+-8], %r109;
	ld.f32 	%f42, [%rd293+-8];
	fma.rn.f32 	%f43, %f42, %f1, 0f00000000;
	st.f32 	[%rd292+-8], %f43;
	ld.f32 	%f44, [%rd293+-4];
	mul.f32 	%f45, %f2, %f44;
	sub.f32 	%f46, %f43, %f45;
	st.f32 	[%rd292+-8], %f46;
	st.u32 	[%rd292+-4], %r109;
	ld.f32 	%f47, [%rd293+-8];
	fma.rn.f32 	%f48, %f47, %f2, 0f00000000;
	st.f32 	[%rd292+-4], %f48;
	ld.f32 	%f49, [%rd293+-4];
	fma.rn.f32 	%f50, %f49, %f1, %f48;
	st.f32 	[%rd292+-4], %f50;
	st.u32 	[%rd292], %r109;
	ld.f32 	%f51, [%rd293];
	fma.rn.f32 	%f52, %f51, %f1, 0f00000000;
	st.f32 	[%rd292], %f52;
	ld.f32 	%f53, [%rd293+4];
	mul.f32 	%f54, %f2, %f53;
	sub.f32 	%f55, %f52, %f54;
	st.f32 	[%rd292], %f55;
	st.u32 	[%rd292+4], %r109;
	ld.f32 	%f56, [%rd293];
	fma.rn.f32 	%f57, %f56, %f2, 0f00000000;
	st.f32 	[%rd292+4], %f57;
	ld.f32 	%f58, [%rd293+4];
	fma.rn.f32 	%f59, %f58, %f1, %f57;
	st.f32 	[%rd292+4], %f59;
	st.u32 	[%rd292+8], %r109;
	ld.f32 	%f60, [%rd293+8];
	fma.rn.f32 	%f61, %f60, %f1, 0f00000000;
	st.f32 	[%rd292+8], %f61;
	ld.f32 	%f62, [%rd293+12];
	mul.f32 	%f63, %f2, %f62;
	sub.f32 	%f64, %f61, %f63;
	st.f32 	[%rd292+8], %f64;
	st.u32 	[%rd292+12], %r109;
	ld.f32 	%f65, [%rd293+8];
	fma.rn.f32 	%f66, %f65, %f2, 0f00000000;
	st.f32 	[%rd292+12], %f66;
	ld.f32 	%f67, [%rd293+12];
	fma.rn.f32 	%f68, %f67, %f1, %f66;
	st.f32 	[%rd292+12], %f68;
	add.s32 	%r192, %r192, 4;
	add.s64 	%rd293, %rd293, 32;
	add.s64 	%rd292, %rd292, 32;
	setp.ne.s32 	%p11, %r192, 0;
	@%p11 bra 	$L__BB1_14;
$L__BB1_15:
	setp.eq.s32 	%p12, %r12, 0;
	@%p12 bra 	$L__BB1_20;
	setp.eq.s32 	%p13, %r12, 1;
	@%p13 bra 	$L__BB1_18;
	shl.b32 	%r110, %r193, 1;
	mul.wide.u32 	%rd95, %r110, 4;
	add.s64 	%rd96, %rd35, %rd95;
	add.s64 	%rd97, %rd37, %rd95;
	mov.b32 	%r111, 0;
	st.u32 	[%rd97], %r111;
	ld.f32 	%f69, [%rd96];
	fma.rn.f32 	%f70, %f69, %f1, 0f00000000;
	st.f32 	[%rd97], %f70;
	ld.f32 	%f71, [%rd96+4];
	mul.f32 	%f72, %f2, %f71;
	sub.f32 	%f73, %f70, %f72;
	st.f32 	[%rd97], %f73;
	st.u32 	[%rd97+4], %r111;
	ld.f32 	%f74, [%rd96];
	fma.rn.f32 	%f75, %f74, %f2, 0f00000000;
	st.f32 	[%rd97+4], %f75;
	ld.f32 	%f76, [%rd96+4];
	fma.rn.f32 	%f77, %f76, %f1, %f75;
	st.f32 	[%rd97+4], %f77;
	add.s32 	%r112, %r110, 2;
	mul.wide.u32 	%rd98, %r112, 4;
	add.s64 	%rd99, %rd35, %rd98;
	add.s64 	%rd100, %rd37, %rd98;
	st.u32 	[%rd100], %r111;
	ld.f32 	%f78, [%rd99];
	fma.rn.f32 	%f79, %f78, %f1, 0f00000000;
	st.f32 	[%rd100], %f79;
	ld.f32 	%f80, [%rd99+4];
	mul.f32 	%f81, %f2, %f80;
	sub.f32 	%f82, %f79, %f81;
	st.f32 	[%rd100], %f82;
	st.u32 	[%rd100+4], %r111;
	ld.f32 	%f83, [%rd99];
	fma.rn.f32 	%f84, %f83, %f2, 0f00000000;
	st.f32 	[%rd100+4], %f84;
	ld.f32 	%f85, [%rd99+4];
	fma.rn.f32 	%f86, %f85, %f1, %f84;
	st.f32 	[%rd100+4], %f86;
	sub.s32 	%r193, %r112, %r193;
$L__BB1_18:
	and.b32  	%r113, %r82, 1;
	setp.eq.b32 	%p14, %r113, 1;
	not.pred 	%p15, %p14;
	@%p15 bra 	$L__BB1_20;
	shl.b32 	%r114, %r193, 1;
	mul.wide.u32 	%rd101, %r114, 4;
	add.s64 	%rd102, %rd35, %rd101;
	add.s64 	%rd103, %rd37, %rd101;
	mov.b32 	%r115, 0;
	st.u32 	[%rd103], %r115;
	ld.f32 	%f87, [%rd102];
	fma.rn.f32 	%f88, %f87, %f1, 0f00000000;
	st.f32 	[%rd103], %f88;
	ld.f32 	%f89, [%rd102+4];
	mul.f32 	%f90, %f2, %f89;
	sub.f32 	%f91, %f88, %f90;
	st.f32 	[%rd103], %f91;
	st.u32 	[%rd103+4], %r115;
	ld.f32 	%f92, [%rd102];
	fma.rn.f32 	%f93, %f92, %f2, 0f00000000;
	st.f32 	[%rd103+4], %f93;
	ld.f32 	%f94, [%rd102+4];
	fma.rn.f32 	%f95, %f94, %f1, %f93;
	st.f32 	[%rd103+4], %f95;
$L__BB1_20:
	setp.lt.u32 	%p16, %r3, 7;
	mov.b32 	%r195, 0;
	@%p16 bra 	$L__BB1_23;
	and.b32  	%r195, %r82, 2147483640;
	neg.s32 	%r201, %r195;
	mov.b32 	%r198, 0;
	mul.wide.u32 	%rd110, %r82, 4;
	shl.b32 	%r119, %r82, 3;
	mov.u32 	%r199, %r1;
	mov.u32 	%r200, %r2;
$L__BB1_22:
	.pragma "nounroll";
	mul.wide.u32 	%rd104, %r198, 4;
	add.s64 	%rd105, %rd37, %rd104;
	ld.f32 	%f96, [%rd105];
	mul.wide.s32 	%rd106, %r199, 4;
	add.s64 	%rd107, %rd1, %rd106;
	st.global.f32 	[%rd107], %f96;
	ld.f32 	%f97, [%rd105+4];
	mul.wide.s32 	%rd108, %r200, 4;
	add.s64 	%rd109, %rd1, %rd108;
	st.global.f32 	[%rd109], %f97;
	ld.f32 	%f98, [%rd105+8];
	add.s64 	%rd111, %rd107, %rd110;
	st.global.f32 	[%rd111], %f98;
	ld.f32 	%f99, [%rd105+12];
	add.s64 	%rd112, %rd109, %rd110;
	st.global.f32 	[%rd112], %f99;
	ld.f32 	%f100, [%rd105+16];
	add.s64 	%rd113, %rd111, %rd110;
	st.global.f32 	[%rd113], %f100;
	ld.f32 	%f101, [%rd105+20];
	add.s64 	%rd114, %rd112, %rd110;
	st.global.f32 	[%rd114], %f101;
	ld.f32 	%f102, [%rd105+24];
	add.s64 	%rd115, %rd113, %rd110;
	st.global.f32 	[%rd115], %f102;
	ld.f32 	%f103, [%rd105+28];
	add.s64 	%rd116, %rd114, %rd110;
	st.global.f32 	[%rd116], %f103;
	ld.f32 	%f104, [%rd105+32];
	add.s64 	%rd117, %rd115, %rd110;
	st.global.f32 	[%rd117], %f104;
	ld.f32 	%f105, [%rd105+36];
	add.s64 	%rd118, %rd116, %rd110;
	st.global.f32 	[%rd118], %f105;
	ld.f32 	%f106, [%rd105+40];
	add.s64 	%rd119, %rd117, %rd110;
	st.global.f32 	[%rd119], %f106;
	ld.f32 	%f107, [%rd105+44];
	add.s64 	%rd120, %rd118, %rd110;
	st.global.f32 	[%rd120], %f107;
	ld.f32 	%f108, [%rd105+48];
	add.s64 	%rd121, %rd119, %rd110;
	st.global.f32 	[%rd121], %f108;
	ld.f32 	%f109, [%rd105+52];
	add.s64 	%rd122, %rd120, %rd110;
	st.global.f32 	[%rd122], %f109;
	ld.f32 	%f110, [%rd105+56];
	add.s64 	%rd123, %rd121, %rd110;
	st.global.f32 	[%rd123], %f110;
	ld.f32 	%f111, [%rd105+60];
	add.s64 	%rd124, %rd122, %rd110;
	st.global.f32 	[%rd124], %f111;
	add.s32 	%r201, %r201, 8;
	add.s32 	%r200, %r200, %r119;
	add.s32 	%r199, %r199, %r119;
	add.s32 	%r198, %r198, 16;
	setp.eq.s32 	%p17, %r201, 0;
	@%p17 bra 	$L__BB1_23;
	bra.uni 	$L__BB1_22;
$L__BB1_23:
	setp.eq.s32 	%p18, %r4, 0;
	@%p18 bra 	$L__BB1_31;
	setp.lt.u32 	%p19, %r4, 4;
	@%p19 bra 	$L__BB1_26;
	shl.b32 	%r120, %r195, 1;
	mul.wide.u32 	%rd125, %r120, 4;
	add.s64 	%rd126, %rd37, %rd125;
	ld.f32 	%f112, [%rd126];
	mul.lo.s32 	%r121, %r195, %r82;
	add.s32 	%r122, %r121, %r1;
	mul.wide.s32 	%rd127, %r122, 4;
	add.s64 	%rd128, %rd1, %rd127;
	st.global.f32 	[%rd128], %f112;
	ld.f32 	%f113, [%rd126+4];
	add.s32 	%r123, %r121, %r2;
	mul.wide.s32 	%rd129, %r123, 4;
	add.s64 	%rd130, %rd1, %rd129;
	st.global.f32 	[%rd130], %f113;
	add.s32 	%r124, %r120, 2;
	mul.wide.u32 	%rd131, %r124, 4;
	add.s64 	%rd132, %rd37, %rd131;
	ld.f32 	%f114, [%rd132];
	mul.wide.u32 	%rd133, %r82, 4;
	add.s64 	%rd134, %rd128, %rd133;
	st.global.f32 	[%rd134], %f114;
	ld.f32 	%f115, [%rd132+4];
	add.s64 	%rd135, %rd130, %rd133;
	st.global.f32 	[%rd135], %f115;
	add.s32 	%r125, %r120, 4;
	mul.wide.u32 	%rd136, %r125, 4;
	add.s64 	%rd137, %rd37, %rd136;
	ld.f32 	%f116, [%rd137];
	add.s64 	%rd138, %rd134, %rd133;
	st.global.f32 	[%rd138], %f116;
	ld.f32 	%f117, [%rd137+4];
	add.s64 	%rd139, %rd135, %rd133;
	st.global.f32 	[%rd139], %f117;
	add.s32 	%r126, %r120, 6;
	mul.wide.u32 	%rd140, %r126, 4;
	add.s64 	%rd141, %rd37, %rd140;
	ld.f32 	%f118, [%rd141];
	add.s64 	%rd142, %rd138, %rd133;
	st.global.f32 	[%rd142], %f118;
	ld.f32 	%f119, [%rd141+4];
	add.s64 	%rd143, %rd139, %rd133;
	st.global.f32 	[%rd143], %f119;
	add.s32 	%r195, %r195, 4;
$L__BB1_26:
	setp.eq.s32 	%p20, %r12, 0;
	@%p20 bra 	$L__BB1_31;
	setp.eq.s32 	%p21, %r12, 1;
	@%p21 bra 	$L__BB1_29;
	shl.b32 	%r127, %r195, 1;
	mul.wide.u32 	%rd144, %r127, 4;
	add.s64 	%rd145, %rd37, %rd144;
	ld.f32 	%f120, [%rd145];
	mul.lo.s32 	%r128, %r195, %r82;
	add.s32 	%r129, %r128, %r1;
	mul.wide.s32 	%rd146, %r129, 4;
	add.s64 	%rd147, %rd1, %rd146;
	st.global.f32 	[%rd147], %f120;
	ld.f32 	%f121, [%rd145+4];
	add.s32 	%r130, %r128, %r2;
	mul.wide.s32 	%rd148, %r130, 4;
	add.s64 	%rd149, %rd1, %rd148;
	st.global.f32 	[%rd149], %f121;
	add.s32 	%r131, %r127, 2;
	mul.wide.u32 	%rd150, %r131, 4;
	add.s64 	%rd151, %rd37, %rd150;
	ld.f32 	%f122, [%rd151];
	mul.wide.u32 	%rd152, %r82, 4;
	add.s64 	%rd153, %rd147, %rd152;
	st.global.f32 	[%rd153], %f122;
	ld.f32 	%f123, [%rd151+4];
	add.s64 	%rd154, %rd149, %rd152;
	st.global.f32 	[%rd154], %f123;
	add.s32 	%r195, %r195, 2;
$L__BB1_29:
	and.b32  	%r132, %r82, 1;
	setp.eq.b32 	%p22, %r132, 1;
	not.pred 	%p23, %p22;
	@%p23 bra 	$L__BB1_31;
	shl.b32 	%r133, %r195, 1;
	mul.wide.u32 	%rd155, %r133, 4;
	add.s64 	%rd156, %rd37, %rd155;
	ld.f32 	%f124, [%rd156];
	mul.lo.s32 	%r134, %r195, %r82;
	add.s32 	%r135, %r134, %r1;
	mul.wide.s32 	%rd157, %r135, 4;
	add.s64 	%rd158, %rd1, %rd157;
	st.global.f32 	[%rd158], %f124;
	ld.f32 	%f125, [%rd156+4];
	add.s32 	%r136, %r134, %r2;
	mul.wide.s32 	%rd159, %r136, 4;
	add.s64 	%rd160, %rd1, %rd159;
	st.global.f32 	[%rd160], %f125;
$L__BB1_31:
	setp.lt.u32 	%p24, %r3, 7;
	mov.b32 	%r202, 0;
	@%p24 bra 	$L__BB1_34;
	and.b32  	%r202, %r82, 2147483640;
	neg.s32 	%r208, %r202;
	mov.b32 	%r207, 0;
	mul.wide.u32 	%rd168, %r82, 4;
	shl.b32 	%r140, %r82, 3;
	mov.u32 	%r205, %r1;
	mov.u32 	%r206, %r2;
$L__BB1_33:
	.pragma "nounroll";
	ld.param.u64 	%rd287, [_Z14jacobi_kernel2PfS_iPiS0_S_S__param_1];
	cvta.to.global.u64 	%rd161, %rd287;
	mul.wide.s32 	%rd162, %r205, 4;
	add.s64 	%rd163, %rd161, %rd162;
	ld.global.f32 	%f126, [%rd163];
	mul.wide.u32 	%rd164, %r207, 4;
	add.s64 	%rd165, %rd36, %rd164;
	st.f32 	[%rd165], %f126;
	mul.wide.s32 	%rd166, %r206, 4;
	add.s64 	%rd167, %rd161, %rd166;
	ld.global.f32 	%f127, [%rd167];
	st.f32 	[%rd165+4], %f127;
	add.s64 	%rd169, %rd163, %rd168;
	ld.global.f32 	%f128, [%rd169];
	st.f32 	[%rd165+8], %f128;
	add.s64 	%rd170, %rd167, %rd168;
	ld.global.f32 	%f129, [%rd170];
	st.f32 	[%rd165+12], %f129;
	add.s64 	%rd171, %rd169, %rd168;
	ld.global.f32 	%f130, [%rd171];
	st.f32 	[%rd165+16], %f130;
	add.s64 	%rd172, %rd170, %rd168;
	ld.global.f32 	%f131, [%rd172];
	st.f32 	[%rd165+20], %f131;
	add.s64 	%rd173, %rd171, %rd168;
	ld.global.f32 	%f132, [%rd173];
	st.f32 	[%rd165+24], %f132;
	add.s64 	%rd174, %rd172, %rd168;
	ld.global.f32 	%f133, [%rd174];
	st.f32 	[%rd165+28], %f133;
	add.s64 	%rd175, %rd173, %rd168;
	ld.global.f32 	%f134, [%rd175];
	st.f32 	[%rd165+32], %f134;
	add.s64 	%rd176, %rd174, %rd168;
	ld.global.f32 	%f135, [%rd176];
	st.f32 	[%rd165+36], %f135;
	add.s64 	%rd177, %rd175, %rd168;
	ld.global.f32 	%f136, [%rd177];
	st.f32 	[%rd165+40], %f136;
	add.s64 	%rd178, %rd176, %rd168;
	ld.global.f32 	%f137, [%rd178];
	st.f32 	[%rd165+44], %f137;
	add.s64 	%rd179, %rd177, %rd168;
	ld.global.f32 	%f138, [%rd179];
	st.f32 	[%rd165+48], %f138;
	add.s64 	%rd180, %rd178, %rd168;
	ld.global.f32 	%f139, [%rd180];
	st.f32 	[%rd165+52], %f139;
	add.s64 	%rd181, %rd179, %rd168;
	ld.global.f32 	%f140, [%rd181];
	st.f32 	[%rd165+56], %f140;
	add.s64 	%rd182, %rd180, %rd168;
	ld.global.f32 	%f141, [%rd182];
	st.f32 	[%rd165+60], %f141;
	add.s32 	%r208, %r208, 8;
	add.s32 	%r207, %r207, 16;
	add.s32 	%r206, %r206, %r140;
	add.s32 	%r205, %r205, %r140;
	setp.eq.s32 	%p25, %r208, 0;
	@%p25 bra 	$L__BB1_34;
	bra.uni 	$L__BB1_33;
$L__BB1_34:
	setp.eq.s32 	%p26, %r4, 0;
	@%p26 bra 	$L__BB1_42;
	setp.lt.u32 	%p27, %r4, 4;
	@%p27 bra 	$L__BB1_37;
	ld.param.u64 	%rd288, [_Z14jacobi_kernel2PfS_iPiS0_S_S__param_1];
	mul.lo.s32 	%r141, %r202, %r82;
	add.s32 	%r142, %r141, %r1;
	cvta.to.global.u64 	%rd183, %rd288;
	mul.wide.s32 	%rd184, %r142, 4;
	add.s64 	%rd185, %rd183, %rd184;
	ld.global.f32 	%f142, [%rd185];
	shl.b32 	%r143, %r202, 1;
	mul.wide.u32 	%rd186, %r143, 4;
	add.s64 	%rd187, %rd36, %rd186;
	st.f32 	[%rd187], %f142;
	add.s32 	%r144, %r141, %r2;
	mul.wide.s32 	%rd188, %r144, 4;
	add.s64 	%rd189, %rd183, %rd188;
	ld.global.f32 	%f143, [%rd189];
	st.f32 	[%rd187+4], %f143;
	mul.wide.u32 	%rd190, %r82, 4;
	add.s64 	%rd191, %rd185, %rd190;
	ld.global.f32 	%f144, [%rd191];
	add.s32 	%r145, %r143, 2;
	mul.wide.u32 	%rd192, %r145, 4;
	add.s64 	%rd193, %rd36, %rd192;
	st.f32 	[%rd193], %f144;
	add.s64 	%rd194, %rd189, %rd190;
	ld.global.f32 	%f145, [%rd194];
	st.f32 	[%rd193+4], %f145;
	add.s64 	%rd195, %rd191, %rd190;
	ld.global.f32 	%f146, [%rd195];
	add.s32 	%r146, %r143, 4;
	mul.wide.u32 	%rd196, %r146, 4;
	add.s64 	%rd197, %rd36, %rd196;
	st.f32 	[%rd197], %f146;
	add.s64 	%rd198, %rd194, %rd190;
	ld.global.f32 	%f147, [%rd198];
	st.f32 	[%rd197+4], %f147;
	add.s64 	%rd199, %rd195, %rd190;
	ld.global.f32 	%f148, [%rd199];
	add.s32 	%r147, %r143, 6;
	mul.wide.u32 	%rd200, %r147, 4;
	add.s64 	%rd201, %rd36, %rd200;
	st.f32 	[%rd201], %f148;
	add.s64 	%rd202, %rd198, %rd190;
	ld.global.f32 	%f149, [%rd202];
	st.f32 	[%rd201+4], %f149;
	add.s32 	%r202, %r202, 4;
$L__BB1_37:
	setp.eq.s32 	%p28, %r12, 0;
	@%p28 bra 	$L__BB1_42;
	ld.param.u64 	%rd289, [_Z14jacobi_kernel2PfS_iPiS0_S_S__param_1];
	cvta.to.global.u64 	%rd11, %rd289;
	setp.eq.s32 	%p29, %r12, 1;
	@%p29 bra 	$L__BB1_40;
	mul.lo.s32 	%r148, %r202, %r82;
	add.s32 	%r149, %r148, %r1;
	mul.wide.s32 	%rd203, %r149, 4;
	add.s64 	%rd204, %rd11, %rd203;
	ld.global.f32 	%f150, [%rd204];
	shl.b32 	%r150, %r202, 1;
	mul.wide.u32 	%rd205, %r150, 4;
	add.s64 	%rd206, %rd36, %rd205;
	st.f32 	[%rd206], %f150;
	add.s32 	%r151, %r148, %r2;
	mul.wide.s32 	%rd207, %r151, 4;
	add.s64 	%rd208, %rd11, %rd207;
	ld.global.f32 	%f151, [%rd208];
	st.f32 	[%rd206+4], %f151;
	mul.wide.u32 	%rd209, %r82, 4;
	add.s64 	%rd210, %rd204, %rd209;
	ld.global.f32 	%f152, [%rd210];
	add.s32 	%r152, %r150, 2;
	mul.wide.u32 	%rd211, %r152, 4;
	add.s64 	%rd212, %rd36, %rd211;
	st.f32 	[%rd212], %f152;
	add.s64 	%rd213, %rd208, %rd209;
	ld.global.f32 	%f153, [%rd213];
	st.f32 	[%rd212+4], %f153;
	add.s32 	%r202, %r202, 2;
$L__BB1_40:
	and.b32  	%r153, %r82, 1;
	setp.eq.b32 	%p30, %r153, 1;
	not.pred 	%p31, %p30;
	@%p31 bra 	$L__BB1_42;
	mul.lo.s32 	%r154, %r202, %r82;
	add.s32 	%r155, %r154, %r1;
	mul.wide.s32 	%rd214, %r155, 4;
	add.s64 	%rd215, %rd11, %rd214;
	ld.global.f32 	%f154, [%rd215];
	shl.b32 	%r156, %r202, 1;
	mul.wide.u32 	%rd216, %r156, 4;
	add.s64 	%rd217, %rd36, %rd216;
	st.f32 	[%rd217], %f154;
	add.s32 	%r157, %r154, %r2;
	mul.wide.s32 	%rd218, %r157, 4;
	add.s64 	%rd219, %rd11, %rd218;
	ld.global.f32 	%f155, [%rd219];
	st.f32 	[%rd217+4], %f155;
$L__BB1_42:
	setp.lt.u32 	%p32, %r3, 3;
	mov.b32 	%r210, 0;
	@%p32 bra 	$L__BB1_45;
	and.b32  	%r210, %r82, 2147483644;
	neg.s32 	%r209, %r210;
	add.s64 	%rd295, %rd36, 16;
	add.s64 	%rd294, %rd37, 16;
$L__BB1_44:
	.pragma "nounroll";
	mov.b32 	%r159, 0;
	st.u32 	[%rd294+-16], %r159;
	ld.f32 	%f156, [%rd295+-16];
	fma.rn.f32 	%f157, %f156, %f1, 0f00000000;
	st.f32 	[%rd294+-16], %f157;
	ld.f32 	%f158, [%rd295+-12];
	mul.f32 	%f159, %f2, %f158;
	sub.f32 	%f160, %f157, %f159;
	st.f32 	[%rd294+-16], %f160;
	st.u32 	[%rd294+-12], %r159;
	ld.f32 	%f161, [%rd295+-16];
	fma.rn.f32 	%f162, %f161, %f2, 0f00000000;
	st.f32 	[%rd294+-12], %f162;
	ld.f32 	%f163, [%rd295+-12];
	fma.rn.f32 	%f164, %f163, %f1, %f162;
	st.f32 	[%rd294+-12], %f164;
	st.u32 	[%rd294+-8], %r159;
	ld.f32 	%f165, [%rd295+-8];
	fma.rn.f32 	%f166, %f165, %f1, 0f00000000;
	st.f32 	[%rd294+-8], %f166;
	ld.f32 	%f167, [%rd295+-4];
	mul.f32 	%f168, %f2, %f167;
	sub.f32 	%f169, %f166, %f168;
	st.f32 	[%rd294+-8], %f169;
	st.u32 	[%rd294+-4], %r159;
	ld.f32 	%f170, [%rd295+-8];
	fma.rn.f32 	%f171, %f170, %f2, 0f00000000;
	st.f32 	[%rd294+-4], %f171;
	ld.f32 	%f172, [%rd295+-4];
	fma.rn.f32 	%f173, %f172, %f1, %f171;
	st.f32 	[%rd294+-4], %f173;
	st.u32 	[%rd294], %r159;
	ld.f32 	%f174, [%rd295];
	fma.rn.f32 	%f175, %f174, %f1, 0f00000000;
	st.f32 	[%rd294], %f175;
	ld.f32 	%f176, [%rd295+4];
	mul.f32 	%f177, %f2, %f176;
	sub.f32 	%f178, %f175, %f177;
	st.f32 	[%rd294], %f178;
	st.u32 	[%rd294+4], %r159;
	ld.f32 	%f179, [%rd295];
	fma.rn.f32 	%f180, %f179, %f2, 0f00000000;
	st.f32 	[%rd294+4], %f180;
	ld.f32 	%f181, [%rd295+4];
	fma.rn.f32 	%f182, %f181, %f1, %f180;
	st.f32 	[%rd294+4], %f182;
	st.u32 	[%rd294+8], %r159;
	ld.f32 	%f183, [%rd295+8];
	fma.rn.f32 	%f184, %f183, %f1, 0f00000000;
	st.f32 	[%rd294+8], %f184;
	ld.f32 	%f185, [%rd295+12];
	mul.f32 	%f186, %f2, %f185;
	sub.f32 	%f187, %f184, %f186;
	st.f32 	[%rd294+8], %f187;
	st.u32 	[%rd294+12], %r159;
	ld.f32 	%f188, [%rd295+8];
	fma.rn.f32 	%f189, %f188, %f2, 0f00000000;
	st.f32 	[%rd294+12], %f189;
	ld.f32 	%f190, [%rd295+12];
	fma.rn.f32 	%f191, %f190, %f1, %f189;
	st.f32 	[%rd294+12], %f191;
	add.s32 	%r209, %r209, 4;
	add.s64 	%rd295, %rd295, 32;
	add.s64 	%rd294, %rd294, 32;
	setp.ne.s32 	%p33, %r209, 0;
	@%p33 bra 	$L__BB1_44;
$L__BB1_45:
	setp.eq.s32 	%p34, %r12, 0;
	@%p34 bra 	$L__BB1_50;
	setp.eq.s32 	%p35, %r12, 1;
	@%p35 bra 	$L__BB1_48;
	shl.b32 	%r160, %r210, 1;
	mul.wide.u32 	%rd220, %r160, 4;
	add.s64 	%rd221, %rd36, %rd220;
	add.s64 	%rd222, %rd37, %rd220;
	mov.b32 	%r161, 0;
	st.u32 	[%rd222], %r161;
	ld.f32 	%f192, [%rd221];
	fma.rn.f32 	%f193, %f192, %f1, 0f00000000;
	st.f32 	[%rd222], %f193;
	ld.f32 	%f194, [%rd221+4];
	mul.f32 	%f195, %f2, %f194;
	sub.f32 	%f196, %f193, %f195;
	st.f32 	[%rd222], %f196;
	st.u32 	[%rd222+4], %r161;
	ld.f32 	%f197, [%rd221];
	fma.rn.f32 	%f198, %f197, %f2, 0f00000000;
	st.f32 	[%rd222+4], %f198;
	ld.f32 	%f199, [%rd221+4];
	fma.rn.f32 	%f200, %f199, %f1, %f198;
	st.f32 	[%rd222+4], %f200;
	add.s32 	%r162, %r160, 2;
	mul.wide.u32 	%rd223, %r162, 4;
	add.s64 	%rd224, %rd36, %rd223;
	add.s64 	%rd225, %rd37, %rd223;
	st.u32 	[%rd225], %r161;
	ld.f32 	%f201, [%rd224];
	fma.rn.f32 	%f202, %f201, %f1, 0f00000000;
	st.f32 	[%rd225], %f202;
	ld.f32 	%f203, [%rd224+4];
	mul.f32 	%f204, %f2, %f203;
	sub.f32 	%f205, %f202, %f204;
	st.f32 	[%rd225], %f205;
	st.u32 	[%rd225+4], %r161;
	ld.f32 	%f206, [%rd224];
	fma.rn.f32 	%f207, %f206, %f2, 0f00000000;
	st.f32 	[%rd225+4], %f207;
	ld.f32 	%f208, [%rd224+4];
	fma.rn.f32 	%f209, %f208, %f1, %f207;
	st.f32 	[%rd225+4], %f209;
	sub.s32 	%r210, %r162, %r210;
$L__BB1_48:
	and.b32  	%r163, %r82, 1;
	setp.eq.b32 	%p36, %r163, 1;
	not.pred 	%p37, %p36;
	@%p37 bra 	$L__BB1_50;
	shl.b32 	%r164, %r210, 1;
	mul.wide.u32 	%rd226, %r164, 4;
	add.s64 	%rd227, %rd36, %rd226;
	add.s64 	%rd228, %rd37, %rd226;
	mov.b32 	%r165, 0;
	st.u32 	[%rd228], %r165;
	ld.f32 	%f210, [%rd227];
	fma.rn.f32 	%f211, %f210, %f1, 0f00000000;
	st.f32 	[%rd228], %f211;
	ld.f32 	%f212, [%rd227+4];
	mul.f32 	%f213, %f2, %f212;
	sub.f32 	%f214, %f211, %f213;
	st.f32 	[%rd228], %f214;
	st.u32 	[%rd228+4], %r165;
	ld.f32 	%f215, [%rd227];
	fma.rn.f32 	%f216, %f215, %f2, 0f00000000;
	st.f32 	[%rd228+4], %f216;
	ld.f32 	%f217, [%rd227+4];
	fma.rn.f32 	%f218, %f217, %f1, %f216;
	st.f32 	[%rd228+4], %f218;
$L__BB1_50:
	setp.lt.u32 	%p38, %r3, 7;
	mov.b32 	%r217, 0;
	@%p38 bra 	$L__BB1_53;
	and.b32  	%r217, %r82, 2147483640;
	neg.s32 	%r215, %r217;
	shl.b32 	%r68, %r82, 3;
	mov.b32 	%r212, 0;
	mul.wide.u32 	%rd236, %r82, 4;
	mov.u32 	%r213, %r1;
	mov.u32 	%r214, %r2;
$L__BB1_52:
	.pragma "nounroll";
	ld.param.u64 	%rd290, [_Z14jacobi_kernel2PfS_iPiS0_S_S__param_1];
	mul.wide.u32 	%rd229, %r212, 4;
	add.s64 	%rd230, %rd37, %rd229;
	ld.f32 	%f219, [%rd230];
	cvta.to.global.u64 	%rd231, %rd290;
	mul.wide.s32 	%rd232, %r213, 4;
	add.s64 	%rd233, %rd231, %rd232;
	st.global.f32 	[%rd233], %f219;
	ld.f32 	%f220, [%rd230+4];
	mul.wide.s32 	%rd234, %r214, 4;
	add.s64 	%rd235, %rd231, %rd234;
	st.global.f32 	[%rd235], %f220;
	ld.f32 	%f221, [%rd230+8];
	add.s64 	%rd237, %rd233, %rd236;
	st.global.f32 	[%rd237], %f221;
	ld.f32 	%f222, [%rd230+12];
	add.s64 	%rd238, %rd235, %rd236;
	st.global.f32 	[%rd238], %f222;
	ld.f32 	%f223, [%rd230+16];
	add.s64 	%rd239, %rd237, %rd236;
	st.global.f32 	[%rd239], %f223;
	ld.f32 	%f224, [%rd230+20];
	add.s64 	%rd240, %rd238, %rd236;
	st.global.f32 	[%rd240], %f224;
	ld.f32 	%f225, [%rd230+24];
	add.s64 	%rd241, %rd239, %rd236;
	st.global.f32 	[%rd241], %f225;
	ld.f32 	%f226, [%rd230+28];
	add.s64 	%rd242, %rd240, %rd236;
	st.global.f32 	[%rd242], %f226;
	ld.f32 	%f227, [%rd230+32];
	add.s64 	%rd243, %rd241, %rd236;
	st.global.f32 	[%rd243], %f227;
	ld.f32 	%f228, [%rd230+36];
	add.s64 	%rd244, %rd242, %rd236;
	st.global.f32 	[%rd244], %f228;
	ld.f32 	%f229, [%rd230+40];
	add.s64 	%rd245, %rd243, %rd236;
	st.global.f32 	[%rd245], %f229;
	ld.f32 	%f230, [%rd230+44];
	add.s64 	%rd246, %rd244, %rd236;
	st.global.f32 	[%rd246], %f230;
	ld.f32 	%f231, [%rd230+48];
	add.s64 	%rd247, %rd245, %rd236;
	st.global.f32 	[%rd247], %f231;
	ld.f32 	%f232, [%rd230+52];
	add.s64 	%rd248, %rd246, %rd236;
	st.global.f32 	[%rd248], %f232;
	ld.f32 	%f233, [%rd230+56];
	add.s64 	%rd249, %rd247, %rd236;
	st.global.f32 	[%rd249], %f233;
	ld.f32 	%f234, [%rd230+60];
	add.s64 	%rd250, %rd248, %rd236;
	st.global.f32 	[%rd250], %f234;
	add.s32 	%r215, %r215, 8;
	add.s32 	%r214, %r214, %r68;
	add.s32 	%r213, %r213, %r68;
	add.s32 	%r212, %r212, 16;
	setp.ne.s32 	%p39, %r215, 0;
	@%p39 bra 	$L__BB1_52;
$L__BB1_53:
	setp.eq.s32 	%p40, %r4, 0;
	@%p40 bra 	$L__BB1_61;
	ld.param.u64 	%rd291, [_Z14jacobi_kernel2PfS_iPiS0_S_S__param_1];
	cvta.to.global.u64 	%rd18, %rd291;
	setp.lt.u32 	%p41, %r4, 4;
	@%p41 bra 	$L__BB1_56;
	shl.b32 	%r168, %r217, 1;
	mul.wide.u32 	%rd251, %r168, 4;
	add.s64 	%rd252, %rd37, %rd251;
	ld.f32 	%f235, [%rd252];
	mul.lo.s32 	%r169, %r217, %r82;
	add.s32 	%r170, %r169, %r1;
	mul.wide.s32 	%rd253, %r170, 4;
	add.s64 	%rd254, %rd18, %rd253;
	st.global.f32 	[%rd254], %f235;
	ld.f32 	%f236, [%rd252+4];
	add.s32 	%r171, %r169, %r2;
	mul.wide.s32 	%rd255, %r171, 4;
	add.s64 	%rd256, %rd18, %rd255;
	st.global.f32 	[%rd256], %f236;
	add.s32 	%r172, %r168, 2;
	mul.wide.u32 	%rd257, %r172, 4;
	add.s64 	%rd258, %rd37, %rd257;
	ld.f32 	%f237, [%rd258];
	mul.wide.u32 	%rd259, %r82, 4;
	add.s64 	%rd260, %rd254, %rd259;
	st.global.f32 	[%rd260], %f237;
	ld.f32 	%f238, [%rd258+4];
	add.s64 	%rd261, %rd256, %rd259;
	st.global.f32 	[%rd261], %f238;
	add.s32 	%r173, %r168, 4;
	mul.wide.u32 	%rd262, %r173, 4;
	add.s64 	%rd263, %rd37, %rd262;
	ld.f32 	%f239, [%rd263];
	add.s64 	%rd264, %rd260, %rd259;
	st.global.f32 	[%rd264], %f239;
	ld.f32 	%f240, [%rd263+4];
	add.s64 	%rd265, %rd261, %rd259;
	st.global.f32 	[%rd265], %f240;
	add.s32 	%r174, %r168, 6;
	mul.wide.u32 	%rd266, %r174, 4;
	add.s64 	%rd267, %rd37, %rd266;
	ld.f32 	%f241, [%rd267];
	add.s64 	%rd268, %rd264, %rd259;
	st.global.f32 	[%rd268], %f241;
	ld.f32 	%f242, [%rd267+4];
	add.s64 	%rd269, %rd265, %rd259;
	st.global.f32 	[%rd269], %f242;
	add.s32 	%r217, %r217, 4;
$L__BB1_56:
	setp.eq.s32 	%p42, %r12, 0;
	@%p42 bra 	$L__BB1_61;
	setp.eq.s32 	%p43, %r12, 1;
	@%p43 bra 	$L__BB1_59;
	shl.b32 	%r175, %r217, 1;
	mul.wide.u32 	%rd270, %r175, 4;
	add.s64 	%rd271, %rd37, %rd270;
	ld.f32 	%f243, [%rd271];
	mul.lo.s32 	%r176, %r217, %r82;
	add.s32 	%r177, %r176, %r1;
	mul.wide.s32 	%rd272, %r177, 4;
	add.s64 	%rd273, %rd18, %rd272;
	st.global.f32 	[%rd273], %f243;
	ld.f32 	%f244, [%rd271+4];
	add.s32 	%r178, %r176, %r2;
	mul.wide.s32 	%rd274, %r178, 4;
	add.s64 	%rd275, %rd18, %rd274;
	st.global.f32 	[%rd275], %f244;
	add.s32 	%r179, %r175, 2;
	mul.wide.u32 	%rd276, %r179, 4;
	add.s64 	%rd277, %rd37, %rd276;
	ld.f32 	%f245, [%rd277];
	mul.wide.u32 	%rd278, %r82, 4;
	add.s64 	%rd279, %rd273, %rd278;
	st.global.f32 	[%rd279], %f245;
	ld.f32 	%f246, [%rd277+4];
	add.s64 	%rd280, %rd275, %rd278;
	st.global.f32 	[%rd280], %f246;
	add.s32 	%r217, %r217, 2;
$L__BB1_59:
	and.b32  	%r180, %r82, 1;
	setp.eq.b32 	%p44, %r180, 1;
	not.pred 	%p45, %p44;
	@%p45 bra 	$L__BB1_61;
	shl.b32 	%r181, %r217, 1;
	mul.wide.u32 	%rd281, %r181, 4;
	add.s64 	%rd282, %rd37, %rd281;
	ld.f32 	%f247, [%rd282];
	mul.lo.s32 	%r182, %r217, %r82;
	add.s32 	%r183, %r182, %r1;
	mul.wide.s32 	%rd283, %r183, 4;
	add.s64 	%rd284, %rd18, %rd283;
	st.global.f32 	[%rd284], %f247;
	ld.f32 	%f248, [%rd282+4];
	add.s32 	%r184, %r182, %r2;
	mul.wide.s32 	%rd285, %r184, 4;
	add.s64 	%rd286, %rd18, %rd285;
	st.global.f32 	[%rd286], %f248;
$L__BB1_61:
	{ // callseq 9, 0
	.param .b64 param0;
	st.param.b64 	[param0], %rd35;
	call.uni 
	free, 
	(
	param0
	);
	} // callseq 9
	{ // callseq 10, 0
	.param .b64 param0;
	st.param.b64 	[param0], %rd36;
	call.uni 
	free, 
	(
	param0
	);
	} // callseq 10
	{ // callseq 11, 0
	.param .b64 param0;
	st.param.b64 	[param0], %rd37;
	call.uni 
	free, 
	(
	param0
	);
	} // callseq 11
	ret;

}


// ===== COMPILED SASS (sm_100) =====

	.target	sm_100

	.elftype	@"ET_EXEC"


//--------------------- .note.nv.tkinfo           --------------------------
	.section	.note.nv.tkinfo,"",@"SHT_NOTE"
	.sectionflags	@"SHF_NOTE_NV_TKINFO"
	.tkinfo
        /*0018*/ 	.word	0x00000002
        /*0030*/ 	.string	""
        /*0030*/ 	.string	"ptxas"
        /*0030*/ 	.string	"Cuda compilation tools, release 13.0, V13.0.88"
        /*0030*/ 	.string	"Build cuda_13.0.r13.0/compiler.36424714_0"
        /*0030*/ 	.string	"-arch sm_100 -m 64 "



//--------------------- .note.nv.cuinfo           --------------------------
	.section	.note.nv.cuinfo,"",@"SHT_NOTE"
	.sectionflags	@"SHF_NOTE_NV_CUINFO"
        /*0018*/ 	.short	0x0002
        /*001a*/ 	.short	0x0064
        /*001c*/ 	.short	0x0082
	.zero		2


//--------------------- .nv.info                  --------------------------
	.section	.nv.info,"",@"SHT_CUDA_INFO"
	.align	4


	//----- nvinfo : EIATTR_REGCOUNT
	.align		4
        /*0000*/ 	.byte	0x04, 0x2f
        /*0002*/ 	.short	(.L_1 - .L_0)
	.align		4
.L_0:
        /*0004*/ 	.word	index@(_Z14jacobi_kernel1PfS_iPiS0_S_S_)
        /*0008*/ 	.word	0x00000020


	//----- nvinfo : EIATTR_FRAME_SIZE
	.align		4
.L_1:
        /*000c*/ 	.byte	0x04, 0x11
        /*000e*/ 	.short	(.L_3 - .L_2)
	.align		4
.L_2:
        /*0010*/ 	.word	index@(_Z14jacobi_kernel1PfS_iPiS0_S_S_)
        /*0014*/ 	.word	0x00000000


	//----- nvinfo : EIATTR_REGCOUNT
	.align		4
.L_3:
        /*0018*/ 	.byte	0x04, 0x2f
        /*001a*/ 	.short	(.L_5 - .L_4)
	.align		4
.L_4:
        /*001c*/ 	.word	index@(_Z14jacobi_kernel2PfS_iPiS0_S_S_)
        /*0020*/ 	.word	0x00000020


	//----- nvinfo : EIATTR_FRAME_SIZE
	.align		4
.L_5:
        /*0024*/ 	.byte	0x04, 0x11
        /*0026*/ 	.short	(.L_7 - .L_6)
	.align		4
.L_6:
        /*0028*/ 	.word	index@(_Z14jacobi_kernel2PfS_iPiS0_S_S_)
        /*002c*/ 	.word	0x00000000


	//----- nvinfo : EIATTR_MIN_STACK_SIZE
	.align		4
.L_7:
        /*0030*/ 	.byte	0x04, 0x12
        /*0032*/ 	.short	(.L_9 - .L_8)
	.align		4
.L_8:
        /*0034*/ 	.word	index@(_Z14jacobi_kernel2PfS_iPiS0_S_S_)
        /*0038*/ 	.word	0x00000000


	//----- nvinfo : EIATTR_MIN_STACK_SIZE
	.align		4
.L_9:
        /*003c*/ 	.byte	0x04, 0x12
        /*003e*/ 	.short	(.L_11 - .L_10)
	.align		4
.L_10:
        /*0040*/ 	.word	index@(_Z14jacobi_kernel1PfS_iPiS0_S_S_)
        /*0044*/ 	.word	0x00000000
.L_11:


//--------------------- .nv.compat                --------------------------
	.section	.nv.compat,"",@"SHT_CUDA_COMPAT_INFO"
	.align	4
        /*0000*/ 	.byte	0x02, 0x09, 0x00, 0x00, 0x02, 0x02, 0x01, 0x00, 0x02, 0x05, 0x05, 0x00, 0x03, 0x07, 0x01, 0x01
        /*0010*/ 	.byte	0x02, 0x03, 0x00, 0x00, 0x02, 0x06, 0x01, 0x00, 0x04, 0x0b, 0x08, 0x00, 0x09, 0x00, 0x00, 0x00
        /*0020*/ 	.byte	0x00, 0x00, 0x00, 0x00


//--------------------- .nv.info._Z14jacobi_kernel2PfS_iPiS0_S_S_ --------------------------
	.section	.nv.info._Z14jacobi_kernel2PfS_iPiS0_S_S_,"",@"SHT_CUDA_INFO"
	.sectionflags	@""
	.align	4


	//----- nvinfo : EIATTR_CUDA_API_VERSION
	.align		4
        /*0000*/ 	.byte	0x04, 0x37
        /*0002*/ 	.short	(.L_13 - .L_12)
.L_12:
        /*0004*/ 	.word	0x00000082


	//----- nvinfo : EIATTR_KPARAM_INFO
	.align		4
.L_13:
        /*0008*/ 	.byte	0x04, 0x17
        /*000a*/ 	.short	(.L_15 - .L_14)
.L_14:
        /*000c*/ 	.word	0x00000000
        /*0010*/ 	.short	0x0006
        /*0012*/ 	.short	0x0030
        /*0014*/ 	.byte	0x00, 0xf5, 0x21, 0x00


	//----- nvinfo : EIATTR_KPARAM_INFO
	.align		4
.L_15:
        /*0018*/ 	.byte	0x04, 0x17
        /*001a*/ 	.short	(.L_17 - .L_16)
.L_16:
        /*001c*/ 	.word	0x00000000
        /*0020*/ 	.short	0x0005
        /*0022*/ 	.short	0x0028
        /*0024*/ 	.byte	0x00, 0xf5, 0x21, 0x00


	//----- nvinfo : EIATTR_KPARAM_INFO
	.align		4
.L_17:
        /*0028*/ 	.byte	0x04, 0x17
        /*002a*/ 	.short	(.L_19 - .L_18)
.L_18:
        /*002c*/ 	.word	0x00000000
        /*0030*/ 	.short	0x0004
        /*0032*/ 	.short	0x0020
        /*0034*/ 	.byte	0x00, 0xf5, 0x21, 0x00


	//----- nvinfo : EIATTR_KPARAM_INFO
	.align		4
.L_19:
        /*0038*/ 	.byte	0x04, 0x17
        /*003a*/ 	.short	(.L_21 - .L_20)
.L_20:
        /*003c*/ 	.word	0x00000000
        /*0040*/ 	.short	0x0003
        /*0042*/ 	.short	0x0018
        /*0044*/ 	.byte	0x00, 0xf5, 0x21, 0x00


	//----- nvinfo : EIATTR_KPARAM_INFO
	.align		4
.L_21:
        /*0048*/ 	.byte	0x04, 0x17
        /*004a*/ 	.short	(.L_23 - .L_22)
.L_22:
        /*004c*/ 	.word	0x00000000
        /*0050*/ 	.short	0x0002
        /*0052*/ 	.short	0x0010
        /*0054*/ 	.byte	0x00, 0xf0, 0x11, 0x00


	//----- nvinfo : EIATTR_KPARAM_INFO
	.align		4
.L_23:
        /*0058*/ 	.byte	0x04, 0x17
        /*005a*/ 	.short	(.L_25 - .L_24)
.L_24:
        /*005c*/ 	.word	0x00000000
        /*0060*/ 	.short	0x0001
        /*0062*/ 	.short	0x0008
        /*0064*/ 	.byte	0x00, 0xf5, 0x21, 0x00


	//----- nvinfo : EIATTR_KPARAM_INFO
	.align		4
.L_25:
        /*0068*/ 	.byte	0x04, 0x17
        /*006a*/ 	.short	(.L_27 - .L_26)
.L_26:
        /*006c*/ 	.word	0x00000000
        /*0070*/ 	.short	0x0000
        /*0072*/ 	.short	0x0000
        /*0074*/ 	.byte	0x00, 0xf5, 0x21, 0x00


	//----- nvinfo : EIATTR_SPARSE_MMA_MASK
	.align		4
.L_27:
        /*0078*/ 	.byte	0x03, 0x50
        /*007a*/ 	.short	0x0000


	//----- nvinfo : EIATTR_MAXREG_COUNT
	.align		4
        /*007c*/ 	.byte	0x03, 0x1b
        /*007e*/ 	.short	0x00ff


	//----- nvinfo : EIATTR_EXTERNS
	.align		4
        /*0080*/ 	.byte	0x04, 0x0f
        /*0082*/ 	.short	(.L_29 - .L_28)


	//   ....[0]....
	.align		4
.L_28:
        /*0084*/ 	.word	index@(malloc)


	//   ....[1]....
	.align		4
        /*0088*/ 	.word	index@(free)


	//----- nvinfo : EIATTR_MERCURY_ISA_VERSION
	.align		4
.L_29:
        /*008c*/ 	.byte	0x03, 0x5f
        /*008e*/ 	.short	0x0101


	//----- nvinfo : EIATTR_VRC_CTA_INIT_COUNT
	.align		4
        /*0090*/ 	.byte	0x02, 0x4a
	.zero		1
	.zero		1


	//----- nvinfo : EIATTR_SYSCALL_OFFSETS
	.align		4
        /*0094*/ 	.byte	0x04, 0x46
        /*0096*/ 	.short	(.L_31 - .L_30)


	//   ....[0]....
.L_30:
        /*0098*/ 	.word	0x000001b0


	//   ....[1]....
        /*009c*/ 	.word	0x00000260


	//   ....[2]....
        /*00a0*/ 	.word	0x00000310


	//   ....[3]....
        /*00a4*/ 	.word	0x000039f0


	//   ....[4]....
        /*00a8*/ 	.word	0x00003a40


	//   ....[5]....
        /*00ac*/ 	.word	0x00003a90


	//----- nvinfo : EIATTR_EXIT_INSTR_OFFSETS
	.align		4
.L_31:
        /*00b0*/ 	.byte	0x04, 0x1c
        /*00b2*/ 	.short	(.L_33 - .L_32)


	//   ....[0]....
.L_32:
        /*00b4*/ 	.word	0x00003aa0


	//----- nvinfo : EIATTR_CRS_STACK_SIZE
	.align		4
.L_33:
        /*00b8*/ 	.byte	0x04, 0x1e
        /*00ba*/ 	.short	(.L_35 - .L_34)
.L_34:
        /*00bc*/ 	.word	0x00000000


	//----- nvinfo : EIATTR_CBANK_PARAM_SIZE
	.align		4
.L_35:
        /*00c0*/ 	.byte	0x03, 0x19
        /*00c2*/ 	.short	0x0038


	//----- nvinfo : EIATTR_PARAM_CBANK
	.align		4
        /*00c4*/ 	.byte	0x04, 0x0a
        /*00c6*/ 	.short	(.L_37 - .L_36)
	.align		4
.L_36:
        /*00c8*/ 	.word	index@(.nv.constant0._Z14jacobi_kernel2PfS_iPiS0_S_S_)
        /*00cc*/ 	.short	0x0380
        /*00ce*/ 	.short	0x0038


	//----- nvinfo : EIATTR_SW_WAR
	.align		4
.L_37:
        /*00d0*/ 	.byte	0x04, 0x36
        /*00d2*/ 	.short	(.L_39 - .L_38)
.L_38:
        /*00d4*/ 	.word	0x00000008
.L_39:


//--------------------- .nv.info._Z14jacobi_kernel1PfS_iPiS0_S_S_ --------------------------
	.section	.nv.info._Z14jacobi_kernel1PfS_iPiS0_S_S_,"",@"SHT_CUDA_INFO"
	.sectionflags	@""
	.align	4


	//----- nvinfo : EIATTR_CUDA_API_VERSION
	.align		4
        /*0000*/ 	.byte	0x04, 0x37
        /*0002*/ 	.short	(.L_41 - .L_40)
.L_40:
        /*0004*/ 	.word	0x00000082


	//----- nvinfo : EIATTR_KPARAM_INFO
	.align		4
.L_41:
        /*0008*/ 	.byte	0x04, 0x17
        /*000a*/ 	.short	(.L_43 - .L_42)
.L_42:
        /*000c*/ 	.word	0x00000000
        /*0010*/ 	.short	0x0006
        /*0012*/ 	.short	0x0030
        /*0014*/ 	.byte	0x00, 0xf5, 0x21, 0x00


	//----- nvinfo : EIATTR_KPARAM_INFO
	.align		4
.L_43:
        /*0018*/ 	.byte	0x04, 0x17
        /*001a*/ 	.short	(.L_45 - .L_44)
.L_44:
        /*001c*/ 	.word	0x00000000
        /*0020*/ 	.short	0x0005
        /*0022*/ 	.short	0x0028
        /*0024*/ 	.byte	0x00, 0xf5, 0x21, 0x00


	//----- nvinfo : EIATTR_KPARAM_INFO
	.align		4
.L_45:
        /*0028*/ 	.byte	0x04, 0x17
        /*002a*/ 	.short	(.L_47 - .L_46)
.L_46:
        /*002c*/ 	.word	0x00000000
        /*0030*/ 	.short	0x0004
        /*0032*/ 	.short	0x0020
        /*0034*/ 	.byte	0x00, 0xf5, 0x21, 0x00


	//----- nvinfo : EIATTR_KPARAM_INFO
	.align		4
.L_47:
        /*0038*/ 	.byte	0x04, 0x17
        /*003a*/ 	.short	(.L_49 - .L_48)
.L_48:
        /*003c*/ 	.word	0x00000000
        /*0040*/ 	.short	0x0003
        /*0042*/ 	.short	0x0018
        /*0044*/ 	.byte	0x00, 0xf5, 0x21, 0x00


	//----- nvinfo : EIATTR_KPARAM_INFO
	.align		4
.L_49:
        /*0048*/ 	.byte	0x04, 0x17
        /*004a*/ 	.short	(.L_51 - .L_50)
.L_50:
        /*004c*/ 	.word	0x00000000
        /*0050*/ 	.short	0x0002
        /*0052*/ 	.short	0x0010
        /*0054*/ 	.byte	0x00, 0xf0, 0x11, 0x00


	//----- nvinfo : EIATTR_KPARAM_INFO
	.align		4
.L_51:
        /*0058*/ 	.byte	0x04, 0x17
        /*005a*/ 	.short	(.L_53 - .L_52)
.L_52:
        /*005c*/ 	.word	0x00000000
        /*0060*/ 	.short	0x0001
        /*0062*/ 	.short	0x0008
        /*0064*/ 	.byte	0x00, 0xf5, 0x21, 0x00


	//----- nvinfo : EIATTR_KPARAM_INFO
	.align		4
.L_53:
        /*0068*/ 	.byte	0x04, 0x17
        /*006a*/ 	.short	(.L_55 - .L_54)
.L_54:
        /*006c*/ 	.word	0x00000000
        /*0070*/ 	.short	0x0000
        /*0072*/ 	.short	0x0000
        /*0074*/ 	.byte	0x00, 0xf5, 0x21, 0x00


	//----- nvinfo : EIATTR_SPARSE_MMA_MASK
	.align		4
.L_55:
        /*0078*/ 	.byte	0x03, 0x50
        /*007a*/ 	.short	0x0000


	//----- nvinfo : EIATTR_MAXREG_COUNT
	.align		4
        /*007c*/ 	.byte	0x03, 0x1b
        /*007e*/ 	.short	0x00ff


	//----- nvinfo : EIATTR_EXTERNS
	.align		4
        /*0080*/ 	.byte	0x04, 0x0f
        /*0082*/ 	.short	(.L_57 - .L_56)


	//   ....[0]....
	.align		4
.L_56:
        /*0084*/ 	.word	index@(malloc)


	//   ....[1]....
	.align		4
        /*0088*/ 	.word	index@(free)


	//----- nvinfo : EIATTR_MERCURY_ISA_VERSION
	.align		4
.L_57:
        /*008c*/ 	.byte	0x03, 0x5f
        /*008e*/ 	.short	0x0101


	//----- nvinfo : EIATTR_VRC_CTA_INIT_COUNT
	.align		4
        /*0090*/ 	.byte	0x02, 0x4a
	.zero		1
	.zero		1


	//----- nvinfo : EIATTR_SYSCALL_OFFSETS
	.align		4
        /*0094*/ 	.byte	0x04, 0x46
        /*0096*/ 	.short	(.L_59 - .L_58)


	//   ....[0]....
.L_58:
        /*0098*/ 	.word	0x00000190


	//   ....[1]....
        /*009c*/ 	.word	0x00000240


	//   ....[2]....
        /*00a0*/ 	.word	0x000002f0


	//   ....[3]....
        /*00a4*/ 	.word	0x000026b0


	//   ....[4]....
        /*00a8*/ 	.word	0x00002700


	//   ....[5]....
        /*00ac*/ 	.word	0x00002750


	//----- nvinfo : EIATTR_EXIT_INSTR_OFFSETS
	.align		4
.L_59:
        /*00b0*/ 	.byte	0x04, 0x1c
        /*00b2*/ 	.short	(.L_61 - .L_60)


	//   ....[0]....
.L_60:
        /*00b4*/ 	.word	0x00002760


	//----- nvinfo : EIATTR_CRS_STACK_SIZE
	.align		4
.L_61:
        /*00b8*/ 	.byte	0x04, 0x1e
        /*00ba*/ 	.short	(.L_63 - .L_62)
.L_62:
        /*00bc*/ 	.word	0x00000000


	//----- nvinfo : EIATTR_CBANK_PARAM_SIZE
	.align		4
.L_63:
        /*00c0*/ 	.byte	0x03, 0x19
        /*00c2*/ 	.short	0x0038


	//----- nvinfo : EIATTR_PARAM_CBANK
	.align		4
        /*00c4*/ 	.byte	0x04, 0x0a
        /*00c6*/ 	.short	(.L_65 - .L_64)
	.align		4
.L_64:
        /*00c8*/ 	.word	index@(.nv.constant0._Z14jacobi_kernel1PfS_iPiS0_S_S_)
        /*00cc*/ 	.short	0x0380
        /*00ce*/ 	.short	0x0038


	//----- nvinfo : EIATTR_SW_WAR
	.align		4
.L_65:
        /*00d0*/ 	.byte	0x04, 0x36
        /*00d2*/ 	.short	(.L_67 - .L_66)
.L_66:
        /*00d4*/ 	.word	0x00000008
.L_67:


//--------------------- .nv.callgraph             --------------------------
	.section	.nv.callgraph,"",@"SHT_CUDA_CALLGRAPH"
	.align	4
	.sectionentsize	8
	.align		4
        /*0000*/ 	.word	0x00000000
	.align		4
        /*0004*/ 	.word	0xffffffff
	.align		4
        /*0008*/ 	.word	index@(_Z14jacobi_kernel2PfS_iPiS0_S_S_)
	.align		4
        /*000c*/ 	.word	index@(free)
	.align		4
        /*0010*/ 	.word	index@(_Z14jacobi_kernel2PfS_iPiS0_S_S_)
	.align		4
        /*0014*/ 	.word	index@(malloc)
	.align		4
        /*0018*/ 	.word	index@(_Z14jacobi_kernel1PfS_iPiS0_S_S_)
	.align		4
        /*001c*/ 	.word	index@(free)
	.align		4
        /*0020*/ 	.word	index@(_Z14jacobi_kernel1PfS_iPiS0_S_S_)
	.align		4
        /*0024*/ 	.word	index@(malloc)
	.align		4
        /*0028*/ 	.word	0x00000000
	.align		4
        /*002c*/ 	.word	0xfffffffe
	.align		4
        /*0030*/ 	.word	0x00000000
	.align		4
        /*0034*/ 	.word	0xfffffffd
	.align		4
        /*0038*/ 	.word	0x00000000
	.align		4
        /*003c*/ 	.word	0xfffffffc


//--------------------- .nv.constant4             --------------------------
	.section	.nv.constant4,"a",@progbits
	.align	8
	.align		8
.nv.constant4:
        /*0000*/ 	.dword	malloc
	.align		8
        /*0008*/ 	.dword	free


//--------------------- .text._Z14jacobi_kernel2PfS_iPiS0_S_S_ --------------------------
	.section	.text._Z14jacobi_kernel2PfS_iPiS0_S_S_,"ax",@progbits
	.align	128
        .global         _Z14jacobi_kernel2PfS_iPiS0_S_S_
        .type           _Z14jacobi_kernel2PfS_iPiS0_S_S_,@function
        .size           _Z14jacobi_kernel2PfS_iPiS0_S_S_,(.L_x_63 - _Z14jacobi_kernel2PfS_iPiS0_S_S_)
        .other          _Z14jacobi_kernel2PfS_iPiS0_S_S_,@"STO_CUDA_ENTRY STV_DEFAULT"
_Z14jacobi_kernel2PfS_iPiS0_S_S_:
.text._Z14jacobi_kernel2PfS_iPiS0_S_S_:
[----:B------:R-:W0:Y:S01]  /*0000*/  LDC R1, c[0x0][0x37c] ;  /* 0x0000df00ff017b82 */ /* 0x000e220000000800 */
[----:B------:R-:W1:Y:S07]  /*0010*/  S2R R5, SR_TID.X ;  /* 0x0000000000057919 */ /* 0x000e6e0000002100 */
[----:B------:R-:W1:Y:S01]  /*0020*/  LDC.64 R10, c[0x0][0x3a0] ;  /* 0x0000e800ff0a7b82 */ /* 0x000e620000000a00 */
[----:B------:R-:W2:Y:S01]  /*0030*/  LDCU.64 UR36, c[0x0][0x358] ;  /* 0x00006b00ff2477ac */ /* 0x000ea20008000a00 */
[----:B------:R-:W3:Y:S06]  /*0040*/  LDCU UR38, c[0x0][0x390] ;  /* 0x00007200ff2677ac */ /* 0x000eec0008000800 */
[----:B------:R-:W4:Y:S08]  /*0050*/  LDC.64 R8, c[0x0][0x398] ;  /* 0x0000e600ff087b82 */ /* 0x000f300000000a00 */
[----:B------:R-:W3:Y:S08]  /*0060*/  LDC.64 R2, c[0x0][0x3b0] ;  /* 0x0000ec00ff027b82 */ /* 0x000ef00000000a00 */
[----:B------:R-:W0:Y:S01]  /*0070*/  LDC.64 R24, c[0x0][0x3a8] ;  /* 0x0000ea00ff187b82 */ /* 0x000e220000000a00 */
[----:B-1----:R-:W-:-:S04]  /*0080*/  IMAD.WIDE.U32 R10, R5, 0x4, R10 ;  /* 0x00000004050a7825 */ /* 0x002fc800078e000a */
[C---:B----4-:R-:W-:Y:S02]  /*0090*/  IMAD.WIDE.U32 R8, R5.reuse, 0x4, R8 ;  /* 0x0000000405087825 */ /* 0x050fe400078e0008 */
[----:B--2---:R-:W2:Y:S02]  /*00a0*/  LDG.E R11, desc[UR36][R10.64] ;  /* 0x000000240a0b7981 */ /* 0x004ea4000c1e1900 */
[----:B---3--:R-:W-:Y:S02]  /*00b0*/  IMAD.WIDE.U32 R2, R5, 0x4, R2 ;  /* 0x0000000405027825 */ /* 0x008fe400078e0002 */
[----:B------:R1:W2:Y:S04]  /*00c0*/  LDG.E R0, desc[UR36][R8.64] ;  /* 0x0000002408007981 */ /* 0x0002a8000c1e1900 */
[----:B------:R-:W5:Y:S01]  /*00d0*/  LDG.E R2, desc[UR36][R2.64] ;  /* 0x0000002402027981 */ /* 0x000f62000c1e1900 */
[----:B------:R-:W-:-:S04]  /*00e0*/  MOV R16, 0x0 ;  /* 0x0000000000107802 */ /* 0x000fc80000000f00 */
[----:B------:R3:W4:Y:S01]  /*00f0*/  LDC.64 R6, c[0x4][R16] ;  /* 0x0100000010067b82 */ /* 0x0007220000000a00 */
[----:B------:R-:W-:Y:S01]  /*0100*/  UIMAD.WIDE UR38, UR38, 0x8, URZ ;  /* 0x00000008262678a5 */ /* 0x000fe2000f8e02ff */
[----:B0-----:R-:W-:-:S05]  /*0110*/  IMAD.WIDE.U32 R24, R5, 0x4, R24 ;  /* 0x0000000405187825 */ /* 0x001fca00078e0018 */
[----:B-1----:R-:W-:Y:S01]  /*0120*/  MOV R9, UR39 ;  /* 0x0000002700097c02 */ /* 0x002fe20008000f00 */
[----:B------:R0:W5:Y:S01]  /*0130*/  LDG.E R24, desc[UR36][R24.64] ;  /* 0x0000002418187981 */ /* 0x000162000c1e1900 */
[----:B------:R-:W-:Y:S02]  /*0140*/  MOV R5, UR39 ;  /* 0x0000002700057c02 */ /* 0x000fe40008000f00 */
[----:B------:R-:W-:Y:S02]  /*0150*/  MOV R4, UR38 ;  /* 0x0000002600047c02 */ /* 0x000fe40008000f00 */
[----:B------:R-:W-:Y:S02]  /*0160*/  MOV R8, UR38 ;  /* 0x0000002600087c02 */ /* 0x000fe40008000f00 */
[----:B------:R-:W-:Y:S02]  /*0170*/  MOV R5, R9 ;  /* 0x0000000900057202 */ /* 0x000fe40000000f00 */
[----:B--2---:R-:W-:-:S02]  /*0180*/  VIMNMX R26, PT, PT, R0, R11, PT ;  /* 0x0000000b001a7248 */ /* 0x004fc40003fe0100 */
[----:B0--34-:R-:W-:-:S07]  /*0190*/  VIMNMX R25, PT, PT, R0, R11, !PT ;  /* 0x0000000b00197248 */ /* 0x019fce0007fe0100 */
[----:B------:R-:W-:-:S07]  /*01a0*/  LEPC R20, `(.L_x_0) ;  /* 0x000000001014794e */ /* 0x000fce0000000000 */
[----:B-----5:R-:W-:Y:S05]  /*01b0*/  CALL.ABS.NOINC R6 ;  /* 0x0000000006007343 */ /* 0x020fea0003c00000 */
.L_x_0:
[----:B------:R0:W1:Y:S01]  /*01c0*/  LDC.64 R6, c[0x4][R16] ;  /* 0x0100000010067b82 */ /* 0x0000620000000a00 */
[----:B------:R-:W-:Y:S02]  /*01d0*/  MOV R8, UR38 ;  /* 0x0000002600087c02 */ /* 0x000fe40008000f00 */
[----:B------:R-:W-:Y:S02]  /*01e0*/  MOV R11, UR39 ;  /* 0x00000027000b7c02 */ /* 0x000fe40008000f00 */
[----:B------:R-:W-:Y:S02]  /*01f0*/  MOV R22, R4 ;  /* 0x0000000400167202 */ /* 0x000fe40000000f00 */
[----:B------:R-:W-:Y:S02]  /*0200*/  MOV R23, R5 ;  /* 0x0000000500177202 */ /* 0x000fe40000000f00 */
[----:B------:R-:W-:Y:S02]  /*0210*/  MOV R9, UR39 ;  /* 0x0000002700097c02 */ /* 0x000fe40008000f00 */
[----:B------:R-:W-:-:S02]  /*0220*/  MOV R10, UR38 ;  /* 0x00000026000a7c02 */ /* 0x000fc40008000f00 */
[----:B------:R-:W-:Y:S02]  /*0230*/  MOV R4, R8 ;  /* 0x0000000800047202 */ /* 0x000fe40000000f00 */
[----:B0-----:R-:W-:-:S07]  /*0240*/  MOV R5, R11 ;  /* 0x0000000b00057202 */ /* 0x001fce0000000f00 */
[----:B------:R-:W-:-:S07]  /*0250*/  LEPC R20, `(.L_x_1) ;  /* 0x000000001014794e */ /* 0x000fce0000000000 */
[----:B-1----:R-:W-:Y:S05]  /*0260*/  CALL.ABS.NOINC R6 ;  /* 0x0000000006007343 */ /* 0x002fea0003c00000 */
.L_x_1:
[----:B------:R-:W-:Y:S01]  /*0270*/  MOV R8, UR38 ;  /* 0x0000002600087c02 */ /* 0x000fe20008000f00 */
[----:B------:R0:W1:Y:S01]  /*0280*/  LDC.64 R6, c[0x4][R16] ;  /* 0x0100000010067b82 */ /* 0x0000620000000a00 */
[----:B------:R-:W-:Y:S02]  /*0290*/  MOV R11, UR39 ;  /* 0x00000027000b7c02 */ /* 0x000fe40008000f00 */
[----:B------:R-:W-:Y:S02]  /*02a0*/  MOV R17, R5 ;  /* 0x0000000500117202 */ /* 0x000fe40000000f00 */
[----:B------:R-:W-:Y:S02]  /*02b0*/  MOV R9, UR39 ;  /* 0x0000002700097c02 */ /* 0x000fe40008000f00 */
[----:B------:R-:W-:Y:S02]  /*02c0*/  MOV R10, UR38 ;  /* 0x00000026000a7c02 */ /* 0x000fe40008000f00 */
[----:B0-----:R-:W-:-:S02]  /*02d0*/  MOV R16, R4 ;  /* 0x0000000400107202 */ /* 0x001fc40000000f00 */
[----:B------:R-:W-:Y:S02]  /*02e0*/  MOV R4, R8 ;  /* 0x0000000800047202 */ /* 0x000fe40000000f00 */
[----:B------:R-:W-:-:S07]  /*02f0*/  MOV R5, R11 ;  /* 0x0000000b00057202 */ /* 0x000fce0000000f00 */
[----:B------:R-:W-:-:S07]  /*0300*/  LEPC R20, `(.L_x_2) ;  /* 0x000000001014794e */ /* 0x000fce0000000000 */
[----:B-1----:R-:W-:Y:S05]  /*0310*/  CALL.ABS.NOINC R6 ;  /* 0x0000000006007343 */ /* 0x002fea0003c00000 */
.L_x_2:
[----:B------:R-:W0:Y:S01]  /*0320*/  LDCU UR4, c[0x0][0x390] ;  /* 0x00007200ff0477ac */ /* 0x000e220008000800 */
[----:B------:R-:W-:Y:S02]  /*0330*/  MOV R18, R4 ;  /* 0x0000000400127202 */ /* 0x000fe40000000f00 */
[----:B------:R-:W-:Y:S02]  /*0340*/  MOV R19, R5 ;  /* 0x0000000500137202 */ /* 0x000fe40000000f00 */
[----:B0-----:R-:W-:-:S04]  /*0350*/  MOV R0, UR4 ;  /* 0x0000000400007c02 */ /* 0x001fc80008000f00 */
[----:B------:R-:W-:-:S13]  /*0360*/  ISETP.GE.AND P0, PT, R0, 0x1, PT ;  /* 0x000000010000780c */ /* 0x000fda0003f06270 */
[----:B------:R-:W-:Y:S05]  /*0370*/  @!P0 BRA `(.L_x_3) ;  /* 0x0000003400888947 */ /* 0x000fea0003800000 */
[C---:B------:R-:W-:Y:S01]  /*0380*/  IADD3 R3, PT, PT, R0.reuse, -0x1, RZ ;  /* 0xffffffff00037810 */ /* 0x040fe20007ffe0ff */
[----:B------:R-:W-:Y:S01]  /*0390*/  HFMA2 R5, -RZ, RZ, 0, 0 ;  /* 0x00000000ff057431 */ /* 0x000fe200000001ff */
[----:B------:R-:W-:Y:S02]  /*03a0*/  LOP3.LUT R4, R0, 0x7, RZ, 0xc0, !PT ;  /* 0x0000000700047812 */ /* 0x000fe400078ec0ff */
[----:B------:R-:W-:Y:S02]  /*03b0*/  ISETP.GE.U32.AND P0, PT, R3, 0x7, PT ;  /* 0x000000070300780c */ /* 0x000fe40003f06070 */
[----:B------:R-:W-:-:S11]  /*03c0*/  ISETP.NE.AND P1, PT, R4, RZ, PT ;  /* 0x000000ff0400720c */ /* 0x000fd60003f25270 */
[----:B------:R-:W-:Y:S05]  /*03d0*/  @!P0 BRA `(.L_x_4) ;  /* 0x0000000400048947 */ /* 0x000fea0003800000 */
[----:B------:R-:W-:Y:S01]  /*03e0*/  LOP3.LUT R5, R0, 0x7ffffff8, RZ, 0xc0, !PT ;  /* 0x7ffffff800057812 */ /* 0x000fe200078ec0ff */
[----:B------:R-:W-:Y:S01]  /*03f0*/  BSSY.RECONVERGENT B0, `(.L_x_4) ;  /* 0x000003f000007945 */ /* 0x000fe20003800200 */
[----:B------:R-:W-:Y:S02]  /*0400*/  MOV R27, RZ ;  /* 0x000000ff001b7202 */ /* 0x000fe40000000f00 */
[----:B------:R-:W-:Y:S02]  /*0410*/  MOV R29, R26 ;  /* 0x0000001a001d7202 */ /* 0x000fe40000000f00 */
[----:B------:R-:W-:Y:S02]  /*0420*/  MOV R21, R25 ;  /* 0x0000001900157202 */ /* 0x000fe40000000f00 */
[----:B------:R-:W-:-:S07]  /*0430*/  IADD3 R20, PT, PT, -R5, RZ, RZ ;  /* 0x000000ff05147210 */ /* 0x000fce0007ffe1ff */
.L_x_5:
[----:B0-----:R-:W0:Y:S01]  /*0440*/  LDC.64 R8, c[0x0][0x380] ;  /* 0x0000e000ff087b82 */ /* 0x001e220000000a00 */
[----:B------:R-:W-:Y:S01]  /*0450*/  IMAD.WIDE.U32 R6, R27, 0x4, R22 ;  /* 0x000000041b067825 */ /* 0x000fe200078e0016 */
[----:B------:R-:W1:Y:S03]  /*0460*/  LDCU UR4, c[0x0][0x390] ;  /* 0x00007200ff0477ac */ /* 0x000e660008000800 */
[----:B0-----:R-:W-:-:S05]  /*0470*/  IMAD.WIDE R12, R29, 0x4, R8 ;  /* 0x000000041d0c7825 */ /* 0x001fca00078e0208 */
[----:B------:R-:W2:Y:S01]  /*0480*/  LDG.E R28, desc[UR36][R12.64] ;  /* 0x000000240c1c7981 */ /* 0x000ea2000c1e1900 */
[----:B------:R-:W-:Y:S01]  /*0490*/  IMAD.WIDE R8, R21, 0x4, R8 ;  /* 0x0000000415087825 */ /* 0x000fe200078e0208 */
[----:B-1----:R-:W-:Y:S02]  /*04a0*/  MOV R0, UR4 ;  /* 0x0000000400007c02 */ /* 0x002fe40008000f00 */
[----:B--2---:R0:W-:Y:S04]  /*04b0*/  ST.E desc[UR36][R6.64], R28 ;  /* 0x0000001c06007985 */ /* 0x0041e8000c101924 */
[----:B------:R-:W2:Y:S01]  /*04c0*/  LDG.E R11, desc[UR36][R8.64] ;  /* 0x00000024080b7981 */ /* 0x000ea2000c1e1900 */
[----:B------:R-:W-:-:S03]  /*04d0*/  IMAD.WIDE.U32 R14, R0, 0x4, R12 ;  /* 0x00000004000e7825 */ /* 0x000fc600078e000c */
[----:B--2---:R1:W-:Y:S04]  /*04e0*/  ST.E desc[UR36][R6.64+0x4], R11 ;  /* 0x0000040b06007985 */ /* 0x0043e8000c101924 */
[----:B0-----:R-:W2:Y:S01]  /*04f0*/  LDG.E R28, desc[UR36][R14.64] ;  /* 0x000000240e1c7981 */ /* 0x001ea2000c1e1900 */
[----:B-1----:R-:W-:-:S03]  /*0500*/  IMAD.WIDE.U32 R10, R0, 0x4, R8 ;  /* 0x00000004000a7825 */ /* 0x002fc600078e0008 */
        /* <DEDUP_REMOVED lines=9> */
[----:B--2---:R-:W-:Y:S04]  /*05a0*/  ST.E desc[UR36][R6.64+0x14], R10 ;  /* 0x0000140a06007985 */ /* 0x004fe8000c101924 */
        /* <DEDUP_REMOVED lines=10> */
[----:B------:R-:W-:-:S03]  /*0650*/  IMAD.WIDE.U32 R8, R0, 0x4, R10 ;  /* 0x0000000400087825 */ /* 0x000fc600078e000a */
[----:B--2---:R0:W-:Y:S04]  /*0660*/  ST.E desc[UR36][R6.64+0x24], R28 ;  /* 0x0000241c06007985 */ /* 0x0041e8000c101924 */
[----:B------:R-:W2:Y:S01]  /*0670*/  LDG.E R10, desc[UR36][R8.64] ;  /* 0x00000024080a7981 */ /* 0x000ea2000c1e1900 */
[----:B-1----:R-:W-:-:S03]  /*0680*/  IMAD.WIDE.U32 R12, R0, 0x4, R14 ;  /* 0x00000004000c7825 */ /* 0x002fc600078e000e */
[----:B--2---:R1:W-:Y:S04]  /*0690*/  ST.E desc[UR36][R6.64+0x28], R10 ;  /* 0x0000280a06007985 */ /* 0x0043e8000c101924 */
[----:B------:R-:W2:Y:S01]  /*06a0*/  LDG.E R15, desc[UR36][R12.64] ;  /* 0x000000240c0f7981 */ /* 0x000ea2000c1e1900 */
[----:B------:R-:W-:-:S03]  /*06b0*/  IMAD.WIDE.U32 R8, R0, 0x4, R8 ;  /* 0x0000000400087825 */ /* 0x000fc600078e0008 */
[----:B--2---:R2:W-:Y:S04]  /*06c0*/  ST.E desc[UR36][R6.64+0x2c], R15 ;  /* 0x00002c0f06007985 */ /* 0x0045e8000c101924 */
[----:B0-----:R-:W3:Y:S01]  /*06d0*/  LDG.E R28, desc[UR36][R8.64] ;  /* 0x00000024081c7981 */ /* 0x001ee2000c1e1900 */
[----:B-1----:R-:W-:-:S03]  /*06e0*/  IMAD.WIDE.U32 R10, R0, 0x4, R12 ;  /* 0x00000004000a7825 */ /* 0x002fc600078e000c */
[----:B---3--:R0:W-:Y:S04]  /*06f0*/  ST.E desc[UR36][R6.64+0x30], R28 ;  /* 0x0000301c06007985 */ /* 0x0081e8000c101924 */
[----:B------:R-:W3:Y:S01]  /*0700*/  LDG.E R13, desc[UR36][R10.64] ;  /* 0x000000240a0d7981 */ /* 0x000ee2000c1e1900 */
[----:B--2---:R-:W-:-:S03]  /*0710*/  IMAD.WIDE.U32 R14, R0, 0x4, R8 ;  /* 0x00000004000e7825 */ /* 0x004fc600078e0008 */
[----:B---3--:R0:W-:Y:S04]  /*0720*/  ST.E desc[UR36][R6.64+0x34], R13 ;  /* 0x0000340d06007985 */ /* 0x0081e8000c101924 */
[----:B------:R-:W2:Y:S01]  /*0730*/  LDG.E R14, desc[UR36][R14.64] ;  /* 0x000000240e0e7981 */ /* 0x000ea2000c1e1900 */
[----:B------:R-:W-:-:S03]  /*0740*/  IMAD.WIDE.U32 R10, R0, 0x4, R10 ;  /* 0x00000004000a7825 */ /* 0x000fc600078e000a */
[----:B--2---:R0:W-:Y:S04]  /*0750*/  ST.E desc[UR36][R6.64+0x38], R14 ;  /* 0x0000380e06007985 */ /* 0x0041e8000c101924 */
[----:B------:R-:W2:Y:S01]  /*0760*/  LDG.E R12, desc[UR36][R10.64] ;  /* 0x000000240a0c7981 */ /* 0x000ea2000c1e1900 */
[----:B------:R-:W-:Y:S02]  /*0770*/  IADD3 R20, PT, PT, R20, 0x8, RZ ;  /* 0x0000000814147810 */ /* 0x000fe40007ffe0ff */
[----:B------:R-:W-:Y:S02]  /*0780*/  IADD3 R27, PT, PT, R27, 0x10, RZ ;  /* 0x000000101b1b7810 */ /* 0x000fe40007ffe0ff */
[----:B------:R-:W-:Y:S02]  /*0790*/  ISETP.NE.AND P0, PT, R20, RZ, PT ;  /* 0x000000ff1400720c */ /* 0x000fe40003f05270 */
[----:B------:R-:W-:-:S02]  /*07a0*/  LEA R21, R0, R21, 0x3 ;  /* 0x0000001500157211 */ /* 0x000fc400078e18ff */
[----:B------:R-:W-:Y:S01]  /*07b0*/  LEA R29, R0, R29, 0x3 ;  /* 0x0000001d001d7211 */ /* 0x000fe200078e18ff */
[----:B--2---:R0:W-:Y:S08]  /*07c0*/  ST.E desc[UR36][R6.64+0x3c], R12 ;  /* 0x00003c0c06007985 */ /* 0x0041f0000c101924 */
[----:B------:R-:W-:Y:S05]  /*07d0*/  @P0 BRA `(.L_x_5) ;  /* 0xfffffffc00180947 */ /* 0x000fea000383ffff */
[----:B------:R-:W-:Y:S05]  /*07e0*/  BSYNC.RECONVERGENT B0 ;  /* 0x0000000000007941 */ /* 0x000fea0003800200 */
.L_x_4:
[----:B------:R-:W-:Y:S05]  /*07f0*/  @!P1 BRA `(.L_x_6) ;  /* 0x0000000400349947 */ /* 0x000fea0003800000 */
[----:B------:R-:W-:Y:S02]  /*0800*/  ISETP.GE.U32.AND P0, PT, R4, 0x4, PT ;  /* 0x000000040400780c */ /* 0x000fe40003f06070 */
[----:B0-----:R-:W-:-:S04]  /*0810*/  LOP3.LUT R14, R0, 0x3, RZ, 0xc0, !PT ;  /* 0x00000003000e7812 */ /* 0x001fc800078ec0ff */
[----:B------:R-:W-:-:S07]  /*0820*/  ISETP.NE.AND P1, PT, R14, RZ, PT ;  /* 0x000000ff0e00720c */ /* 0x000fce0003f25270 */
[----:B------:R-:W-:Y:S06]  /*0830*/  @!P0 BRA `(.L_x_7) ;  /* 0x0000000000908947 */ /* 0x000fec0003800000 */
[----:B------:R-:W0:Y:S01]  /*0840*/  LDC.64 R6, c[0x0][0x380] ;  /* 0x0000e000ff067b82 */ /* 0x000e220000000a00 */
[----:B------:R-:W-:-:S04]  /*0850*/  IMAD R11, R5, R0, R26 ;  /* 0x00000000050b7224 */ /* 0x000fc800078e021a */
[----:B0-----:R-:W-:-:S05]  /*0860*/  IMAD.WIDE R10, R11, 0x4, R6 ;  /* 0x000000040b0a7825 */ /* 0x001fca00078e0206 */
[----:B------:R-:W2:Y:S01]  /*0870*/  LDG.E R27, desc[UR36][R10.64] ;  /* 0x000000240a1b7981 */ /* 0x000ea2000c1e1900 */
[C---:B------:R-:W-:Y:S01]  /*0880*/  SHF.L.U32 R15, R5.reuse, 0x1, RZ ;  /* 0x00000001050f7819 */ /* 0x040fe200000006ff */
[----:B------:R-:W-:-:S04]  /*0890*/  IMAD R13, R5, R0, R25 ;  /* 0x00000000050d7224 */ /* 0x000fc800078e0219 */
[----:B------:R-:W-:-:S04]  /*08a0*/  IMAD.WIDE.U32 R8, R15, 0x4, R22 ;  /* 0x000000040f087825 */ /* 0x000fc800078e0016 */
[----:B------:R-:W-:Y:S01]  /*08b0*/  IMAD.WIDE R6, R13, 0x4, R6 ;  /* 0x000000040d067825 */ /* 0x000fe200078e0206 */
[----:B--2---:R0:W-:Y:S04]  /*08c0*/  ST.E desc[UR36][R8.64], R27 ;  /* 0x0000001b08007985 */ /* 0x0041e8000c101924 */
[----:B------:R-:W2:Y:S01]  /*08d0*/  LDG.E R21, desc[UR36][R6.64] ;  /* 0x0000002406157981 */ /* 0x000ea2000c1e1900 */
[----:B------:R-:W-:Y:S01]  /*08e0*/  IMAD.WIDE.U32 R12, R0, 0x4, R10 ;  /* 0x00000004000c7825 */ /* 0x000fe200078e000a */
[----:B------:R-:W-:Y:S02]  /*08f0*/  IADD3 R29, PT, PT, R15, 0x2, RZ ;  /* 0x000000020f1d7810 */ /* 0x000fe40007ffe0ff */
[----:B--2---:R1:W-:Y:S04]  /*0900*/  ST.E desc[UR36][R8.64+0x4], R21 ;  /* 0x0000041508007985 */ /* 0x0043e8000c101924 */
[----:B0-----:R-:W2:Y:S01]  /*0910*/  LDG.E R27, desc[UR36][R12.64] ;  /* 0x000000240c1b7981 */ /* 0x001ea2000c1e1900 */
[----:B------:R-:W-:-:S04]  /*0920*/  IMAD.WIDE.U32 R10, R29, 0x4, R22 ;  /* 0x000000041d0a7825 */ /* 0x000fc800078e0016 */
[C---:B-1----:R-:W-:Y:S01]  /*0930*/  IMAD.WIDE.U32 R20, R0.reuse, 0x4, R6 ;  /* 0x0000000400147825 */ /* 0x042fe200078e0006 */
[----:B--2---:R0:W-:Y:S04]  /*0940*/  ST.E desc[UR36][R10.64], R27 ;  /* 0x0000001b0a007985 */ /* 0x0041e8000c101924 */
[----:B------:R-:W2:Y:S01]  /*0950*/  LDG.E R7, desc[UR36][R20.64] ;  /* 0x0000002414077981 */ /* 0x000ea2000c1e1900 */
[C---:B------:R-:W-:Y:S01]  /*0960*/  IMAD.WIDE.U32 R28, R0.reuse, 0x4, R12 ;  /* 0x00000004001c7825 */ /* 0x040fe200078e000c */
[----:B------:R-:W-:Y:S02]  /*0970*/  IADD3 R6, PT, PT, R15, 0x4, RZ ;  /* 0x000000040f067810 */ /* 0x000fe40007ffe0ff */
[----:B--2---:R1:W-:Y:S04]  /*0980*/  ST.E desc[UR36][R10.64+0x4], R7 ;  /* 0x000004070a007985 */ /* 0x0043e8000c101924 */
[----:B0-----:R-:W2:Y:S01]  /*0990*/  LDG.E R27, desc[UR36][R28.64] ;  /* 0x000000241c1b7981 */ /* 0x001ea2000c1e1900 */
[----:B------:R-:W-:-:S04]  /*09a0*/  IMAD.WIDE.U32 R8, R0, 0x4, R20 ;  /* 0x0000000400087825 */ /* 0x000fc800078e0014 */
[----:B-1----:R-:W-:-:S05]  /*09b0*/  IMAD.WIDE.U32 R6, R6, 0x4, R22 ;  /* 0x0000000406067825 */ /* 0x002fca00078e0016 */
[----:B--2---:R-:W-:Y:S04]  /*09c0*/  ST.E desc[UR36][R6.64], R27 ;  /* 0x0000001b06007985 */ /* 0x004fe8000c101924 */
[----:B------:R-:W2:Y:S01]  /*09d0*/  LDG.E R21, desc[UR36][R8.64] ;  /* 0x0000002408157981 */ /* 0x000ea2000c1e1900 */
[----:B------:R-:W-:Y:S01]  /*09e0*/  IMAD.WIDE.U32 R12, R0, 0x4, R28 ;  /* 0x00000004000c7825 */ /* 0x000fe200078e001c */
[----:B------:R-:W-:Y:S02]  /*09f0*/  IADD3 R15, PT, PT, R15, 0x6, RZ ;  /* 0x000000060f0f7810 */ /* 0x000fe40007ffe0ff */
[----:B--2---:R0:W-:Y:S04]  /*0a00*/  ST.E desc[UR36][R6.64+0x4], R21 ;  /* 0x0000041506007985 */ /* 0x0041e8000c101924 */
[----:B------:R-:W2:Y:S01]  /*0a10*/  LDG.E R13, desc[UR36][R12.64] ;  /* 0x000000240c0d7981 */ /* 0x000ea2000c1e1900 */
[----:B------:R-:W-:-:S04]  /*0a20*/  IMAD.WIDE.U32 R10, R15, 0x4, R22 ;  /* 0x000000040f0a7825 */ /* 0x000fc800078e0016 */
[----:B0-----:R-:W-:Y:S01]  /*0a30*/  IMAD.WIDE.U32 R20, R0, 0x4, R8 ;  /* 0x0000000400147825 */ /* 0x001fe200078e0008 */
[----:B--2---:R0:W-:Y:S04]  /*0a40*/  ST.E desc[UR36][R10.64], R13 ;  /* 0x0000000d0a007985 */ /* 0x0041e8000c101924 */
[----:B------:R-:W2:Y:S01]  /*0a50*/  LDG.E R15, desc[UR36][R20.64] ;  /* 0x00000024140f7981 */ /* 0x000ea2000c1e1900 */
[----:B------:R-:W-:-:S03]  /*0a60*/  IADD3 R5, PT, PT, R5, 0x4, RZ ;  /* 0x0000000405057810 */ /* 0x000fc60007ffe0ff */
[----:B--2---:R0:W-:Y:S04]  /*0a70*/  ST.E desc[UR36][R10.64+0x4], R15 ;  /* 0x0000040f0a007985 */ /* 0x0041e8000c101924 */
.L_x_7:
[----:B------:R-:W-:Y:S04]  /*0a80*/  BSSY.RECONVERGENT B0, `(.L_x_6) ;  /* 0x0000024000007945 */ /* 0x000fe80003800200 */
[----:B------:R-:W-:Y:S05]  /*0a90*/  @!P1 BRA `(.L_x_8) ;  /* 0x0000000000889947 */ /* 0x000fea0003800000 */
[----:B------:R-:W-:-:S13]  /*0aa0*/  ISETP.NE.AND P0, PT, R14, 0x1, PT ;  /* 0x000000010e00780c */ /* 0x000fda0003f05270 */
[----:B------:R-:W1:Y:S01]  /*0ab0*/  @P0 LDC.64 R6, c[0x0][0x380] ;  /* 0x0000e000ff060b82 */ /* 0x000e620000000a00 */
[----:B------:R-:W-:-:S04]  /*0ac0*/  @P0 IMAD R9, R5, R0, R26 ;  /* 0x0000000005090224 */ /* 0x000fc800078e021a */
[----:B-1----:R-:W-:-:S05]  /*0ad0*/  @P0 IMAD.WIDE R8, R9, 0x4, R6 ;  /* 0x0000000409080825 */ /* 0x002fca00078e0206 */
[----:B------:R-:W2:Y:S01]  /*0ae0*/  @P0 LDG.E R21, desc[UR36][R8.64] ;  /* 0x0000002408150981 */ /* 0x000ea2000c1e1900 */
[C---:B0-----:R-:W-:Y:S01]  /*0af0*/  @P0 SHF.L.U32 R15, R5.reuse, 0x1, RZ ;  /* 0x00000001050f0819 */ /* 0x041fe200000006ff */
[----:B------:R-:W-:-:S04]  /*0b00*/  @P0 IMAD R13, R5, R0, R25 ;  /* 0x00000000050d0224 */ /* 0x000fc800078e0219 */
[----:B------:R-:W-:-:S04]  /*0b10*/  @P0 IMAD.WIDE.U32 R10, R15, 0x4, R22 ;  /* 0x000000040f0a0825 */ /* 0x000fc800078e0016 */
[----:B------:R-:W-:Y:S01]  /*0b20*/  @P0 IMAD.WIDE R6, R13, 0x4, R6 ;  /* 0x000000040d060825 */ /* 0x000fe200078e0206 */
[----:B--2---:R-:W-:Y:S04]  /*0b30*/  @P0 ST.E desc[UR36][R10.64], R21 ;  /* 0x000000150a000985 */ /* 0x004fe8000c101924 */
[----:B------:R-:W2:Y:S01]  /*0b40*/  @P0 LDG.E R27, desc[UR36][R6.64] ;  /* 0x00000024061b0981 */ /* 0x000ea2000c1e1900 */
[----:B------:R-:W-:Y:S01]  /*0b50*/  @P0 IMAD.WIDE.U32 R12, R0, 0x4, R8 ;  /* 0x00000004000c0825 */ /* 0x000fe200078e0008 */
[----:B------:R-:W-:Y:S02]  /*0b60*/  @P0 IADD3 R15, PT, PT, R15, 0x2, RZ ;  /* 0x000000020f0f0810 */ /* 0x000fe40007ffe0ff */
[----:B--2---:R0:W-:Y:S04]  /*0b70*/  @P0 ST.E desc[UR36][R10.64+0x4], R27 ;  /* 0x0000041b0a000985 */ /* 0x0041e8000c101924 */
[----:B------:R-:W2:Y:S01]  /*0b80*/  @P0 LDG.E R13, desc[UR36][R12.64] ;  /* 0x000000240c0d0981 */ /* 0x000ea2000c1e1900 */
[----:B------:R-:W-:-:S04]  /*0b90*/  @P0 IMAD.WIDE.U32 R8, R15, 0x4, R22 ;  /* 0x000000040f080825 */ /* 0x000fc800078e0016 */
[C---:B------:R-:W-:Y:S01]  /*0ba0*/  @P0 IMAD.WIDE.U32 R14, R0.reuse, 0x4, R6 ;  /* 0x00000004000e0825 */ /* 0x040fe200078e0006 */
[----:B------:R-:W-:-:S04]  /*0bb0*/  LOP3.LUT R20, R0, 0x1, RZ, 0xc0, !PT ;  /* 0x0000000100147812 */ /* 0x000fc800078ec0ff */
[----:B------:R-:W-:-:S13]  /*0bc0*/  ISETP.NE.U32.AND P1, PT, R20, 0x1, PT ;  /* 0x000000011400780c */ /* 0x000fda0003f25070 */
[----:B------:R-:W1:Y:S01]  /*0bd0*/  @!P1 LDC.64 R6, c[0x0][0x380] ;  /* 0x0000e000ff069b82 */ /* 0x000e620000000a00 */
[----:B--2---:R2:W-:Y:S04]  /*0be0*/  @P0 ST.E desc[UR36][R8.64], R13 ;  /* 0x0000000d08000985 */ /* 0x0045e8000c101924 */
[----:B------:R-:W3:Y:S01]  /*0bf0*/  @P0 LDG.E R15, desc[UR36][R14.64] ;  /* 0x000000240e0f0981 */ /* 0x000ee2000c1e1900 */
[----:B------:R-:W-:-:S05]  /*0c00*/  @P0 IADD3 R5, PT, PT, R5, 0x2, RZ ;  /* 0x0000000205050810 */ /* 0x000fca0007ffe0ff */
[----:B0-----:R-:W-:-:S04]  /*0c10*/  @!P1 IMAD R11, R5, R0, R26 ;  /* 0x00000000050b9224 */ /* 0x001fc800078e021a */
[----:B-1----:R-:W-:Y:S01]  /*0c20*/  @!P1 IMAD.WIDE R10, R11, 0x4, R6 ;  /* 0x000000040b0a9825 */ /* 0x002fe200078e0206 */
[----:B---3--:R1:W-:Y:S05]  /*0c30*/  @P0 ST.E desc[UR36][R8.64+0x4], R15 ;  /* 0x0000040f08000985 */ /* 0x0083ea000c101924 */
[----:B------:R-:W3:Y:S01]  /*0c40*/  @!P1 LDG.E R11, desc[UR36][R10.64] ;  /* 0x000000240a0b9981 */ /* 0x000ee2000c1e1900 */
[C---:B------:R-:W-:Y:S01]  /*0c50*/  @!P1 SHF.L.U32 R21, R5.reuse, 0x1, RZ ;  /* 0x0000000105159819 */ /* 0x040fe200000006ff */
[----:B------:R-:W-:-:S04]  /*0c60*/  @!P1 IMAD R5, R5, R0, R25 ;  /* 0x0000000005059224 */ /* 0x000fc800078e0219 */
[----:B--2---:R-:W-:-:S04]  /*0c70*/  @!P1 IMAD.WIDE.U32 R12, R21, 0x4, R22 ;  /* 0x00000004150c9825 */ /* 0x004fc800078e0016 */
[----:B------:R-:W-:Y:S01]  /*0c80*/  @!P1 IMAD.WIDE R6, R5, 0x4, R6 ;  /* 0x0000000405069825 */ /* 0x000fe200078e0206 */
[----:B---3--:R1:W-:Y:S05]  /*0c90*/  @!P1 ST.E desc[UR36][R12.64], R11 ;  /* 0x0000000b0c009985 */ /* 0x0083ea000c101924 */
[----:B------:R-:W2:Y:S04]  /*0ca0*/  @!P1 LDG.E R7, desc[UR36][R6.64] ;  /* 0x0000002406079981 */ /* 0x000ea8000c1e1900 */
[----:B--2---:R1:W-:Y:S02]  /*0cb0*/  @!P1 ST.E desc[UR36][R12.64+0x4], R7 ;  /* 0x000004070c009985 */ /* 0x0043e4000c101924 */
.L_x_8:
[----:B------:R-:W-:Y:S05]  /*0cc0*/  BSYNC.RECONVERGENT B0 ;  /* 0x0000000000007941 */ /* 0x000fea0003800200 */
.L_x_6:
[----:B------:R-:W-:Y:S02]  /*0cd0*/  ISETP.GE.U32.AND P1, PT, R3, 0x3, PT ;  /* 0x000000030300780c */ /* 0x000fe40003f26070 */
[----:B------:R-:W-:Y:S02]  /*0ce0*/  LOP3.LUT R5, R0, 0x3, RZ, 0xc0, !PT ;  /* 0x0000000300057812 */ /* 0x000fe400078ec0ff */
[----:B01----:R-:W-:Y:S02]  /*0cf0*/  MOV R12, RZ ;  /* 0x000000ff000c7202 */ /* 0x003fe40000000f00 */
[----:B------:R-:W-:-:S07]  /*0d00*/  ISETP.NE.AND P0, PT, R5, RZ, PT ;  /* 0x000000ff0500720c */ /* 0x000fce0003f05270 */
[----:B------:R-:W-:Y:S06]  /*0d10*/  @!P1 BRA `(.L_x_9) ;  /* 0x00000004002c9947 */ /* 0x000fec0003800000 */
[----:B------:R-:W-:Y:S01]  /*0d20*/  IADD3 R20, P1, PT, R22, 0x10, RZ ;  /* 0x0000001016147810 */ /* 0x000fe20007f3e0ff */
[----:B------:R-:W-:Y:S01]  /*0d30*/  BSSY.RECONVERGENT B0, `(.L_x_9) ;  /* 0x0000049000007945 */ /* 0x000fe20003800200 */
[----:B------:R-:W-:Y:S02]  /*0d40*/  IADD3 R11, P2, PT, R18, 0x10, RZ ;  /* 0x00000010120b7810 */ /* 0x000fe40007f5e0ff */
[----:B------:R-:W-:Y:S02]  /*0d50*/  LOP3.LUT R12, R0, 0x7ffffffc, RZ, 0xc0, !PT ;  /* 0x7ffffffc000c7812 */ /* 0x000fe400078ec0ff */
[----:B------:R-:W-:Y:S02]  /*0d60*/  IADD3.X R13, PT, PT, RZ, R23, RZ, P1, !PT ;  /* 0x00000017ff0d7210 */ /* 0x000fe40000ffe4ff */
[----:B------:R-:W-:Y:S02]  /*0d70*/  IADD3.X R14, PT, PT, RZ, R19, RZ, P2, !PT ;  /* 0x00000013ff0e7210 */ /* 0x000fe400017fe4ff */
[----:B------:R-:W-:-:S07]  /*0d80*/  IADD3 R10, PT, PT, -R12, RZ, RZ ;  /* 0x000000ff0c0a7210 */ /* 0x000fce0007ffe1ff */
.L_x_10:
[----:B--2---:R-:W-:Y:S02]  /*0d90*/  MOV R8, R11 ;  /* 0x0000000b00087202 */ /* 0x004fe40000000f00 */
[----:B------:R-:W-:Y:S02]  /*0da0*/  MOV R9, R14 ;  /* 0x0000000e00097202 */ /* 0x000fe40000000f00 */
[----:B------:R-:W-:Y:S02]  /*0db0*/  MOV R6, R20 ;  /* 0x0000001400067202 */ /* 0x000fe40000000f00 */
[----:B------:R-:W-:Y:S01]  /*0dc0*/  MOV R7, R13 ;  /* 0x0000000d00077202 */ /* 0x000fe20000000f00 */
[----:B------:R-:W-:Y:S04]  /*0dd0*/  ST.E desc[UR36][R8.64+-0x10], RZ ;  /* 0xfffff0ff08007985 */ /* 0x000fe8000c101924 */
[----:B------:R-:W2:Y:S02]  /*0de0*/  LD.E R11, desc[UR36][R6.64+-0x10] ;  /* 0xfffff024060b7980 */ /* 0x000ea4000c101900 */
[----:B--2---:R-:W-:-:S05]  /*0df0*/  FFMA R11, R24, R11, RZ ;  /* 0x0000000b180b7223 */ /* 0x004fca00000000ff */
[----:B------:R0:W-:Y:S04]  /*0e00*/  ST.E desc[UR36][R8.64+-0x10], R11 ;  /* 0xfffff00b08007985 */ /* 0x0001e8000c101924 */
[----:B------:R-:W2:Y:S04]  /*0e10*/  LD.E R13, desc[UR36][R6.64+-0xc] ;  /* 0xfffff424060d7980 */ /* 0x000ea8000c101900 */
[----:B------:R-:W-:Y:S01]  /*0e20*/  ST.E desc[UR36][R8.64+-0xc], RZ ;  /* 0xfffff4ff08007985 */ /* 0x000fe2000c101924 */
[----:B--2---:R-:W-:-:S05]  /*0e30*/  FFMA R13, -R2, R13, R11 ;  /* 0x0000000d020d7223 */ /* 0x004fca000000010b */
[----:B------:R1:W-:Y:S04]  /*0e40*/  ST.E desc[UR36][R8.64+-0x10], R13 ;  /* 0xfffff00d08007985 */ /* 0x0003e8000c101924 */
[----:B------:R-:W2:Y:S02]  /*0e50*/  LD.E R15, desc[UR36][R6.64+-0x10] ;  /* 0xfffff024060f7980 */ /* 0x000ea4000c101900 */
[----:B--2---:R-:W-:-:S05]  /*0e60*/  FFMA R15, R2, R15, RZ ;  /* 0x0000000f020f7223 */ /* 0x004fca00000000ff */
[----:B------:R2:W-:Y:S04]  /*0e70*/  ST.E desc[UR36][R8.64+-0xc], R15 ;  /* 0xfffff40f08007985 */ /* 0x0005e8000c101924 */
[----:B------:R-:W3:Y:S04]  /*0e80*/  LD.E R14, desc[UR36][R6.64+-0xc] ;  /* 0xfffff424060e7980 */ /* 0x000ee8000c101900 */
[----:B------:R-:W-:Y:S01]  /*0e90*/  ST.E desc[UR36][R8.64+-0x8], RZ ;  /* 0xfffff8ff08007985 */ /* 0x000fe2000c101924 */
[----:B---3--:R-:W-:-:S05]  /*0ea0*/  FFMA R21, R24, R14, R15 ;  /* 0x0000000e18157223 */ /* 0x008fca000000000f */
[----:B------:R3:W-:Y:S04]  /*0eb0*/  ST.E desc[UR36][R8.64+-0xc], R21 ;  /* 0xfffff41508007985 */ /* 0x0007e8000c101924 */
[----:B0-----:R-:W4:Y:S02]  /*0ec0*/  LD.E R11, desc[UR36][R6.64+-0x8] ;  /* 0xfffff824060b7980 */ /* 0x001f24000c101900 */
[----:B----4-:R-:W-:-:S05]  /*0ed0*/  FFMA R11, R24, R11, RZ ;  /* 0x0000000b180b7223 */ /* 0x010fca00000000ff */
[----:B------:R0:W-:Y:S04]  /*0ee0*/  ST.E desc[UR36][R8.64+-0x8], R11 ;  /* 0xfffff80b08007985 */ /* 0x0001e8000c101924 */
[----:B-1----:R-:W4:Y:S04]  /*0ef0*/  LD.E R13, desc[UR36][R6.64+-0x4] ;  /* 0xfffffc24060d7980 */ /* 0x002f28000c101900 */
[----:B------:R-:W-:Y:S01]  /*0f00*/  ST.E desc[UR36][R8.64+-0x4], RZ ;  /* 0xfffffcff08007985 */ /* 0x000fe2000c101924 */
[----:B----4-:R-:W-:-:S05]  /*0f10*/  FFMA R13, -R2, R13, R11 ;  /* 0x0000000d020d7223 */ /* 0x010fca000000010b */
[----:B------:R1:W-:Y:S04]  /*0f20*/  ST.E desc[UR36][R8.64+-0x8], R13 ;  /* 0xfffff80d08007985 */ /* 0x0003e8000c101924 */
[----:B--2---:R-:W2:Y:S02]  /*0f30*/  LD.E R15, desc[UR36][R6.64+-0x8] ;  /* 0xfffff824060f7980 */ /* 0x004ea4000c101900 */
        /* <DEDUP_REMOVED lines=19> */
[----:B------:R-:W-:Y:S04]  /*1070*/  ST.E desc[UR36][R8.64+0x4], R21 ;  /* 0x0000041508007985 */ /* 0x000fe8000c101924 */
[----:B0-----:R-:W3:Y:S02]  /*1080*/  LD.E R11, desc[UR36][R6.64+0x8] ;  /* 0x00000824060b7980 */ /* 0x001ee4000c101900 */
[----:B---3--:R-:W-:-:S05]  /*1090*/  FFMA R11, R24, R11, RZ ;  /* 0x0000000b180b7223 */ /* 0x008fca00000000ff */
[----:B------:R0:W-:Y:S04]  /*10a0*/  ST.E desc[UR36][R8.64+0x8], R11 ;  /* 0x0000080b08007985 */ /* 0x0001e8000c101924 */
[----:B-1----:R-:W3:Y:S04]  /*10b0*/  LD.E R13, desc[UR36][R6.64+0xc] ;  /* 0x00000c24060d7980 */ /* 0x002ee8000c101900 */
[----:B------:R-:W-:Y:S01]  /*10c0*/  ST.E desc[UR36][R8.64+0xc], RZ ;  /* 0x00000cff08007985 */ /* 0x000fe2000c101924 */
[----:B---3--:R-:W-:-:S05]  /*10d0*/  FFMA R13, -R2, R13, R11 ;  /* 0x0000000d020d7223 */ /* 0x008fca000000010b */
[----:B------:R1:W-:Y:S04]  /*10e0*/  ST.E desc[UR36][R8.64+0x8], R13 ;  /* 0x0000080d08007985 */ /* 0x0003e8000c101924 */
[----:B--2---:R-:W2:Y:S02]  /*10f0*/  LD.E R15, desc[UR36][R6.64+0x8] ;  /* 0x00000824060f7980 */ /* 0x004ea4000c101900 */
[----:B--2---:R-:W-:-:S05]  /*1100*/  FFMA R15, R2, R15, RZ ;  /* 0x0000000f020f7223 */ /* 0x004fca00000000ff */
[----:B------:R2:W-:Y:S04]  /*1110*/  ST.E desc[UR36][R8.64+0xc], R15 ;  /* 0x00000c0f08007985 */ /* 0x0005e8000c101924 */
[----:B------:R-:W3:Y:S01]  /*1120*/  LD.E R14, desc[UR36][R6.64+0xc] ;  /* 0x00000c24060e7980 */ /* 0x000ee2000c101900 */
[----:B------:R-:W-:Y:S02]  /*1130*/  IADD3 R10, PT, PT, R10, 0x4, RZ ;  /* 0x000000040a0a7810 */ /* 0x000fe40007ffe0ff */
[----:B------:R-:W-:Y:S02]  /*1140*/  IADD3 R20, P2, PT, R6, 0x20, RZ ;  /* 0x0000002006147810 */ /* 0x000fe40007f5e0ff */
[----:B------:R-:W-:Y:S02]  /*1150*/  ISETP.NE.AND P1, PT, R10, RZ, PT ;  /* 0x000000ff0a00720c */ /* 0x000fe40003f25270 */
[----:B0-----:R-:W-:-:S02]  /*1160*/  IADD3 R11, P3, PT, R8, 0x20, RZ ;  /* 0x00000020080b7810 */ /* 0x001fc40007f7e0ff */
[----:B-1----:R-:W-:Y:S01]  /*1170*/  IADD3.X R13, PT, PT, RZ, R7, RZ, P2, !PT ;  /* 0x00000007ff0d7210 */ /* 0x002fe200017fe4ff */
[----:B---3--:R-:W-:Y:S01]  /*1180*/  FFMA R21, R24, R14, R15 ;  /* 0x0000000e18157223 */ /* 0x008fe2000000000f */
[----:B------:R-:W-:-:S04]  /*1190*/  IADD3.X R14, PT, PT, RZ, R9, RZ, P3, !PT ;  /* 0x00000009ff0e7210 */ /* 0x000fc80001ffe4ff */
[----:B------:R2:W-:Y:S03]  /*11a0*/  ST.E desc[UR36][R8.64+0xc], R21 ;  /* 0x00000c1508007985 */ /* 0x0005e6000c101924 */
[----:B------:R-:W-:Y:S05]  /*11b0*/  @P1 BRA `(.L_x_10) ;  /* 0xfffffff800f41947 */ /* 0x000fea000383ffff */
[----:B------:R-:W-:Y:S05]  /*11c0*/  BSYNC.RECONVERGENT B0 ;  /* 0x0000000000007941 */ /* 0x000fea0003800200 */
.L_x_9:
[----:B------:R-:W-:Y:S04]  /*11d0*/  BSSY.RECONVERGENT B0, `(.L_x_11) ;  /* 0x000003d000007945 */ /* 0x000fe80003800200 */
[----:B------:R-:W-:Y:S05]  /*11e0*/  @!P0 BRA `(.L_x_12) ;  /* 0x0000000000ec8947 */ /* 0x000fea0003800000 */
[----:B------:R-:W-:Y:S01]  /*11f0*/  ISETP.NE.AND P0, PT, R5, 0x1, PT ;  /* 0x000000010500780c */ /* 0x000fe20003f05270 */
[----:B------:R-:W-:Y:S01]  /*1200*/  BSSY.RECONVERGENT B1, `(.L_x_13) ;  /* 0x0000027000017945 */ /* 0x000fe20003800200 */
[----:B------:R-:W-:-:S04]  /*1210*/  LOP3.LUT R6, R0, 0x1, RZ, 0xc0, !PT ;  /* 0x0000000100067812 */ /* 0x000fc800078ec0ff */
[----:B------:R-:W-:-:S07]  /*1220*/  ISETP.NE.U32.AND P1, PT, R6, 0x1, PT ;  /* 0x000000010600780c */ /* 0x000fce0003f25070 */
[----:B------:R-:W-:Y:S06]  /*1230*/  @!P0 BRA `(.L_x_14) ;  /* 0x00000000008c8947 */ /* 0x000fec0003800000 */
[----:B------:R-:W-:-:S05]  /*1240*/  SHF.L.U32 R13, R12, 0x1, RZ ;  /* 0x000000010c0d7819 */ /* 0x000fca00000006ff */
[----:B------:R-:W-:-:S04]  /*1250*/  IMAD.WIDE.U32 R6, R13, 0x4, R18 ;  /* 0x000000040d067825 */ /* 0x000fc800078e0012 */
[----:B--2---:R-:W-:Y:S01]  /*1260*/  IMAD.WIDE.U32 R14, R13, 0x4, R22 ;  /* 0x000000040d0e7825 */ /* 0x004fe200078e0016 */
        /* <DEDUP_REMOVED lines=11> */
[----:B------:R-:W3:Y:S01]  /*1320*/  LD.E R8, desc[UR36][R14.64+0x4] ;  /* 0x000004240e087980 */ /* 0x000ee2000c101900 */
[----:B------:R-:W-:-:S05]  /*1330*/  IADD3 R13, PT, PT, R13, 0x2, RZ ;  /* 0x000000020d0d7810 */ /* 0x000fca0007ffe0ff */
[----:B------:R-:W-:-:S04]  /*1340*/  IMAD.WIDE.U32 R10, R13, 0x4, R22 ;  /* 0x000000040d0a7825 */ /* 0x000fc800078e0016 */
[----:B---3--:R-:W-:Y:S01]  /*1350*/  FFMA R29, R24, R8, R27 ;  /* 0x00000008181d7223 */ /* 0x008fe2000000001b */
[----:B0-----:R-:W-:-:S04]  /*1360*/  IMAD.WIDE.U32 R8, R13, 0x4, R18 ;  /* 0x000000040d087825 */ /* 0x001fc800078e0012 */
[----:B------:R0:W-:Y:S04]  /*1370*/  ST.E desc[UR36][R6.64+0x4], R29 ;  /* 0x0000041d06007985 */ /* 0x0001e8000c101924 */
[----:B------:R3:W-:Y:S04]  /*1380*/  ST.E desc[UR36][R8.64], RZ ;  /* 0x000000ff08007985 */ /* 0x0007e8000c101924 */
[----:B-1----:R-:W4:Y:S02]  /*1390*/  LD.E R21, desc[UR36][R10.64] ;  /* 0x000000240a157980 */ /* 0x002f24000c101900 */
[----:B----4-:R-:W-:-:S05]  /*13a0*/  FFMA R21, R24, R21, RZ ;  /* 0x0000001518157223 */ /* 0x010fca00000000ff */
[----:B------:R3:W-:Y:S04]  /*13b0*/  ST.E desc[UR36][R8.64], R21 ;  /* 0x0000001508007985 */ /* 0x0007e8000c101924 */
[----:B------:R-:W4:Y:S04]  /*13c0*/  LD.E R20, desc[UR36][R10.64+0x4] ;  /* 0x000004240a147980 */ /* 0x000f28000c101900 */
[----:B------:R3:W-:Y:S01]  /*13d0*/  ST.E desc[UR36][R8.64+0x4], RZ ;  /* 0x000004ff08007985 */ /* 0x0007e2000c101924 */
[----:B----4-:R-:W-:-:S05]  /*13e0*/  FFMA R15, -R2, R20, R21 ;  /* 0x00000014020f7223 */ /* 0x010fca0000000115 */
[----:B------:R3:W-:Y:S04]  /*13f0*/  ST.E desc[UR36][R8.64], R15 ;  /* 0x0000000f08007985 */ /* 0x0007e8000c101924 */
[----:B--2---:R-:W2:Y:S02]  /*1400*/  LD.E R27, desc[UR36][R10.64] ;  /* 0x000000240a1b7980 */ /* 0x004ea4000c101900 */
[----:B--2---:R-:W-:-:S05]  /*1410*/  FFMA R27, R2, R27, RZ ;  /* 0x0000001b021b7223 */ /* 0x004fca00000000ff */
[----:B------:R3:W-:Y:S04]  /*1420*/  ST.E desc[UR36][R8.64+0x4], R27 ;  /* 0x0000041b08007985 */ /* 0x0007e8000c101924 */
[----:B0-----:R-:W2:Y:S01]  /*1430*/  LD.E R6, desc[UR36][R10.64+0x4] ;  /* 0x000004240a067980 */ /* 0x001ea2000c101900 */
[----:B------:R-:W-:Y:S01]  /*1440*/  IADD3 R12, PT, PT, -R12, R13, RZ ;  /* 0x0000000d0c0c7210 */ /* 0x000fe20007ffe1ff */
[----:B--2---:R-:W-:-:S05]  /*1450*/  FFMA R7, R24, R6, R27 ;  /* 0x0000000618077223 */ /* 0x004fca000000001b */
[----:B------:R3:W-:Y:S02]  /*1460*/  ST.E desc[UR36][R8.64+0x4], R7 ;  /* 0x0000040708007985 */ /* 0x0007e4000c101924 */
.L_x_14:
[----:B------:R-:W-:Y:S05]  /*1470*/  BSYNC.RECONVERGENT B1 ;  /* 0x0000000000017941 */ /* 0x000fea0003800200 */
.L_x_13:
[----:B------:R-:W-:Y:S05]  /*1480*/  @P1 BRA `(.L_x_12) ;  /* 0x0000000000441947 */ /* 0x000fea0003800000 */
[----:B--23--:R-:W-:-:S05]  /*1490*/  SHF.L.U32 R9, R12, 0x1, RZ ;  /* 0x000000010c097819 */ /* 0x00cfca00000006ff */
[----:B------:R-:W-:-:S04]  /*14a0*/  IMAD.WIDE.U32 R6, R9, 0x4, R18 ;  /* 0x0000000409067825 */ /* 0x000fc800078e0012 */
[----:B------:R-:W-:Y:S01]  /*14b0*/  IMAD.WIDE.U32 R8, R9, 0x4, R22 ;  /* 0x0000000409087825 */ /* 0x000fe200078e0016 */
[----:B------:R0:W-:Y:S04]  /*14c0*/  ST.E desc[UR36][R6.64], RZ ;  /* 0x000000ff06007985 */ /* 0x0001e8000c101924 */
[----:B------:R-:W2:Y:S02]  /*14d0*/  LD.E R11, desc[UR36][R8.64] ;  /* 0x00000024080b7980 */ /* 0x000ea4000c101900 */
[----:B--2---:R-:W-:-:S05]  /*14e0*/  FFMA R11, R24, R11, RZ ;  /* 0x0000000b180b7223 */ /* 0x004fca00000000ff */
[----:B------:R0:W-:Y:S04]  /*14f0*/  ST.E desc[UR36][R6.64], R11 ;  /* 0x0000000b06007985 */ /* 0x0001e8000c101924 */
[----:B------:R-:W2:Y:S04]  /*1500*/  LD.E R10, desc[UR36][R8.64+0x4] ;  /* 0x00000424080a7980 */ /* 0x000ea8000c101900 */
[----:B------:R0:W-:Y:S01]  /*1510*/  ST.E desc[UR36][R6.64+0x4], RZ ;  /* 0x000004ff06007985 */ /* 0x0001e2000c101924 */
[----:B--2---:R-:W-:-:S05]  /*1520*/  FFMA R13, -R2, R10, R11 ;  /* 0x0000000a020d7223 */ /* 0x004fca000000010b */
[----:B------:R0:W-:Y:S04]  /*1530*/  ST.E desc[UR36][R6.64], R13 ;  /* 0x0000000d06007985 */ /* 0x0001e8000c101924 */
[----:B------:R-:W2:Y:S02]  /*1540*/  LD.E R15, desc[UR36][R8.64] ;  /* 0x00000024080f7980 */ /* 0x000ea4000c101900 */
[----:B--2---:R-:W-:-:S05]  /*1550*/  FFMA R15, R2, R15, RZ ;  /* 0x0000000f020f7223 */ /* 0x004fca00000000ff */
[----:B------:R0:W-:Y:S04]  /*1560*/  ST.E desc[UR36][R6.64+0x4], R15 ;  /* 0x0000040f06007985 */ /* 0x0001e8000c101924 */
[----:B------:R-:W2:Y:S02]  /*1570*/  LD.E R10, desc[UR36][R8.64+0x4] ;  /* 0x00000424080a7980 */ /* 0x000ea4000c101900 */
[----:B--2---:R-:W-:-:S05]  /*1580*/  FFMA R21, R24, R10, R15 ;  /* 0x0000000a18157223 */ /* 0x004fca000000000f */
[----:B------:R0:W-:Y:S02]  /*1590*/  ST.E desc[UR36][R6.64+0x4], R21 ;  /* 0x0000041506007985 */ /* 0x0001e4000c101924 */
.L_x_12:
[----:B------:R-:W-:Y:S05]  /*15a0*/  BSYNC.RECONVERGENT B0 ;  /* 0x0000000000007941 */ /* 0x000fea0003800200 */
.L_x_11:
[----:B------:R-:W-:Y:S01]  /*15b0*/  ISETP.GE.U32.AND P0, PT, R3, 0x7, PT ;  /* 0x000000070300780c */ /* 0x000fe20003f06070 */
[----:B0-23--:R-:W-:Y:S01]  /*15c0*/  HFMA2 R21, -RZ, RZ, 0, 0 ;  /* 0x00000000ff157431 */ /* 0x00dfe200000001ff */
        /* <DEDUP_REMOVED lines=8> */
.L_x_16:
[----:B------:R-:W-:Y:S01]  /*1650*/  IMAD.WIDE.U32 R6, R29, 0x4, R18 ;  /* 0x000000041d067825 */ /* 0x000fe200078e0012 */
[----:B0-----:R-:W0:Y:S01]  /*1660*/  LDC.64 R10, c[0x0][0x380] ;  /* 0x0000e000ff0a7b82 */ /* 0x001e220000000a00 */
[----:B------:R-:W1:Y:S03]  /*1670*/  LDCU UR4, c[0x0][0x390] ;  /* 0x00007200ff0477ac */ /* 0x000e660008000800 */
[----:B------:R-:W2:Y:S01]  /*1680*/  LD.E R13, desc[UR36][R6.64] ;  /* 0x00000024060d7980 */ /* 0x000ea2000c101900 */
[----:B0-----:R-:W-:-:S05]  /*1690*/  IMAD.WIDE R8, R20, 0x4, R10 ;  /* 0x0000000414087825 */ /* 0x001fca00078e020a */
[----:B--2---:R-:W-:Y:S04]  /*16a0*/  STG.E desc[UR36][R8.64], R13 ;  /* 0x0000000d08007986 */ /* 0x004fe8000c101924 */
[----:B------:R-:W2:Y:S01]  /*16b0*/  LD.E R15, desc[UR36][R6.64+0x4] ;  /* 0x00000424060f7980 */ /* 0x000ea2000c101900 */
[----:B------:R-:W-:Y:S01]  /*16c0*/  IMAD.WIDE R10, R27, 0x4, R10 ;  /* 0x000000041b0a7825 */ /* 0x000fe200078e020a */
[----:B-1----:R-:W-:-:S04]  /*16d0*/  MOV R0, UR4 ;  /* 0x0000000400007c02 */ /* 0x002fc80008000f00 */
[----:B--2---:R0:W-:Y:S04]  /*16e0*/  STG.E desc[UR36][R10.64], R15 ;  /* 0x0000000f0a007986 */ /* 0x0041e8000c101924 */
[----:B------:R-:W2:Y:S01]  /*16f0*/  LD.E R12, desc[UR36][R6.64+0x8] ;  /* 0x00000824060c7980 */ /* 0x000ea2000c101900 */
[----:B0-----:R-:W-:-:S05]  /*1700*/  IMAD.WIDE.U32 R14, R0, 0x4, R8 ;  /* 0x00000004000e7825 */ /* 0x001fca00078e0008 */
        /* <DEDUP_REMOVED lines=38> */
[----:B------:R-:W-:Y:S02]  /*1970*/  IADD3 R28, PT, PT, R28, 0x8, RZ ;  /* 0x000000081c1c7810 */ /* 0x000fe40007ffe0ff */
[----:B------:R-:W-:Y:S02]  /*1980*/  IADD3 R29, PT, PT, R29, 0x10, RZ ;  /* 0x000000101d1d7810 */ /* 0x000fe40007ffe0ff */
[----:B------:R-:W-:Y:S02]  /*1990*/  ISETP.NE.AND P0, PT, R28, RZ, PT ;  /* 0x000000ff1c00720c */ /* 0x000fe40003f05270 */
[C---:B------:R-:W-:Y:S01]  /*19a0*/  LEA R27, R0.reuse, R27, 0x3 ;  /* 0x0000001b001b7211 */ /* 0x040fe200078e18ff */
[C---:B0-----:R-:W-:Y:S01]  /*19b0*/  IMAD.WIDE.U32 R12, R0.reuse, 0x4, R10 ;  /* 0x00000004000c7825 */ /* 0x041fe200078e000a */
[----:B------:R-:W-:-:S04]  /*19c0*/  LEA R20, R0, R20, 0x3 ;  /* 0x0000001400147211 */ /* 0x000fc800078e18ff */
[----:B--2---:R0:W-:Y:S05]  /*19d0*/  STG.E desc[UR36][R12.64], R8 ;  /* 0x000000080c007986 */ /* 0x0041ea000c101924 */
[----:B------:R-:W-:Y:S05]  /*19e0*/  @P0 BRA `(.L_x_16) ;  /* 0xfffffffc00180947 */ /* 0x000fea000383ffff */
[----:B------:R-:W-:Y:S05]  /*19f0*/  BSYNC.RECONVERGENT B0 ;  /* 0x0000000000007941 */ /* 0x000fea0003800200 */
.L_x_15:
[----:B------:R-:W-:Y:S05]  /*1a00*/  @!P1 BRA `(.L_x_17) ;  /* 0x0000000400309947 */ /* 0x000fea0003800000 */
[----:B------:R-:W-:Y:S02]  /*1a10*/  ISETP.GE.U32.AND P0, PT, R4, 0x4, PT ;  /* 0x000000040400780c */ /* 0x000fe40003f06070 */
[----:B------:R-:W-:-:S11]  /*1a20*/  ISETP.NE.AND P1, PT, R5, RZ, PT ;  /* 0x000000ff0500720c */ /* 0x000fd60003f25270 */
[----:B------:R-:W-:Y:S05]  /*1a30*/  @!P0 BRA `(.L_x_18) ;  /* 0x0000000000908947 */ /* 0x000fea0003800000 */
[----:B------:R-:W-:Y:S01]  /*1a40*/  SHF.L.U32 R27, R21, 0x1, RZ ;  /* 0x00000001151b7819 */ /* 0x000fe200000006ff */
[----:B------:R-:W1:Y:S04]  /*1a50*/  LDC.64 R28, c[0x0][0x380] ;  /* 0x0000e000ff1c7b82 */ /* 0x000e680000000a00 */
[----:B0-----:R-:W-:-:S05]  /*1a60*/  IMAD.WIDE.U32 R8, R27, 0x4, R18 ;  /* 0x000000041b087825 */ /* 0x001fca00078e0012 */
[----:B------:R-:W2:Y:S01]  /*1a70*/  LD.E R11, desc[UR36][R8.64] ;  /* 0x00000024080b7980 */ /* 0x000ea2000c101900 */
[----:B------:R-:W-:-:S04]  /*1a80*/  IMAD R7, R21, R0, R26 ;  /* 0x0000000015077224 */ /* 0x000fc800078e021a */
[----:B-1----:R-:W-:-:S05]  /*1a90*/  IMAD.WIDE R6, R7, 0x4, R28 ;  /* 0x0000000407067825 */ /* 0x002fca00078e021c */
[----:B--2---:R0:W-:Y:S04]  /*1aa0*/  STG.E desc[UR36][R6.64], R11 ;  /* 0x0000000b06007986 */ /* 0x0041e8000c101924 */
[----:B------:R-:W2:Y:S01]  /*1ab0*/  LD.E R20, desc[UR36][R8.64+0x4] ;  /* 0x0000042408147980 */ /* 0x000ea2000c101900 */
[----:B------:R-:W-:Y:S01]  /*1ac0*/  IMAD R13, R21, R0, R25 ;  /* 0x00000000150d7224 */ /* 0x000fe200078e0219 */
[----:B------:R-:W-:-:S03]  /*1ad0*/  IADD3 R15, PT, PT, R27, 0x2, RZ ;  /* 0x000000021b0f7810 */ /* 0x000fc60007ffe0ff */
[----:B------:R-:W-:-:S04]  /*1ae0*/  IMAD.WIDE R28, R13, 0x4, R28 ;  /* 0x000000040d1c7825 */ /* 0x000fc800078e021c */
[----:B------:R-:W-:Y:S01]  /*1af0*/  IMAD.WIDE.U32 R14, R15, 0x4, R18 ;  /* 0x000000040f0e7825 */ /* 0x000fe200078e0012 */
[----:B--2---:R1:W-:Y:S04]  /*1b00*/  STG.E desc[UR36][R28.64], R20 ;  /* 0x000000141c007986 */ /* 0x0043e8000c101924 */
[----:B------:R-:W2:Y:S01]  /*1b10*/  LD.E R10, desc[UR36][R14.64] ;  /* 0x000000240e0a7980 */ /* 0x000ea2000c101900 */
[----:B------:R-:W-:Y:S01]  /*1b20*/  IMAD.WIDE.U32 R12, R0, 0x4, R6 ;  /* 0x00000004000c7825 */ /* 0x000fe200078e0006 */
[----:B0-----:R-:W-:-:S04]  /*1b30*/  IADD3 R7, PT, PT, R27, 0x4, RZ ;  /* 0x000000041b077810 */ /* 0x001fc80007ffe0ff */
[----:B--2---:R0:W-:Y:S04]  /*1b40*/  STG.E desc[UR36][R12.64], R10 ;  /* 0x0000000a0c007986 */ /* 0x0041e8000c101924 */
[----:B-1----:R-:W2:Y:S01]  /*1b50*/  LD.E R20, desc[UR36][R14.64+0x4] ;  /* 0x000004240e147980 */ /* 0x002ea2000c101900 */
[----:B------:R-:W-:-:S04]  /*1b60*/  IMAD.WIDE.U32 R6, R7, 0x4, R18 ;  /* 0x0000000407067825 */ /* 0x000fc800078e0012 */
[----:B0-----:R-:W-:-:S05]  /*1b70*/  IMAD.WIDE.U32 R10, R0, 0x4, R28 ;  /* 0x00000004000a7825 */ /* 0x001fca00078e001c */
[----:B--2---:R-:W-:Y:S04]  /*1b80*/  STG.E desc[UR36][R10.64], R20 ;  /* 0x000000140a007986 */ /* 0x004fe8000c101924 */
[----:B------:R-:W2:Y:S01]  /*1b90*/  LD.E R29, desc[UR36][R6.64] ;  /* 0x00000024061d7980 */ /* 0x000ea2000c101900 */
[----:B------:R-:W-:Y:S01]  /*1ba0*/  IMAD.WIDE.U32 R8, R0, 0x4, R12 ;  /* 0x0000000400087825 */ /* 0x000fe200078e000c */
[----:B------:R-:W-:-:S04]  /*1bb0*/  IADD3 R27, PT, PT, R27, 0x6, RZ ;  /* 0x000000061b1b7810 */ /* 0x000fc80007ffe0ff */
[----:B--2---:R0:W-:Y:S04]  /*1bc0*/  STG.E desc[UR36][R8.64], R29 ;  /* 0x0000001d08007986 */ /* 0x0041e8000c101924 */
[----:B------:R-:W2:Y:S01]  /*1bd0*/  LD.E R7, desc[UR36][R6.64+0x4] ;  /* 0x0000042406077980 */ /* 0x000ea2000c101900 */
[----:B------:R-:W-:-:S04]  /*1be0*/  IMAD.WIDE.U32 R12, R27, 0x4, R18 ;  /* 0x000000041b0c7825 */ /* 0x000fc800078e0012 */
[----:B0-----:R-:W-:-:S05]  /*1bf0*/  IMAD.WIDE.U32 R28, R0, 0x4, R10 ;  /* 0x00000004001c7825 */ /* 0x001fca00078e000a */
[----:B--2---:R1:W-:Y:S04]  /*1c00*/  STG.E desc[UR36][R28.64], R7 ;  /* 0x000000071c007986 */ /* 0x0043e8000c101924 */
[----:B------:R-:W2:Y:S01]  /*1c10*/  LD.E R27, desc[UR36][R12.64] ;  /* 0x000000240c1b7980 */ /* 0x000ea2000c101900 */
[----:B------:R-:W-:-:S05]  /*1c20*/  IMAD.WIDE.U32 R14, R0, 0x4, R8 ;  /* 0x00000004000e7825 */ /* 0x000fca00078e0008 */
[----:B--2---:R1:W-:Y:S04]  /*1c30*/  STG.E desc[UR36][R14.64], R27 ;  /* 0x0000001b0e007986 */ /* 0x0043e8000c101924 */
[----:B------:R-:W2:Y:S01]  /*1c40*/  LD.E R20, desc[UR36][R12.64+0x4] ;  /* 0x000004240c147980 */ /* 0x000ea2000c101900 */
[----:B------:R-:W-:Y:S01]  /*1c50*/  IMAD.WIDE.U32 R10, R0, 0x4, R28 ;  /* 0x00000004000a7825 */ /* 0x000fe200078e001c */
[----:B------:R-:W-:-:S04]  /*1c60*/  IADD3 R21, PT, PT, R21, 0x4, RZ ;  /* 0x0000000415157810 */ /* 0x000fc80007ffe0ff */
[----:B--2---:R1:W-:Y:S03]  /*1c70*/  STG.E desc[UR36][R10.64], R20 ;  /* 0x000000140a007986 */ /* 0x0043e6000c101924 */
.L_x_18:
[----:B------:R-:W-:Y:S04]  /*1c80*/  BSSY.RECONVERGENT B0, `(.L_x_17) ;  /* 0x0000024000007945 */ /* 0x000fe80003800200 */
[----:B------:R-:W-:Y:S05]  /*1c90*/  @!P1 BRA `(.L_x_19) ;  /* 0x0000000000889947 */ /* 0x000fea0003800000 */
[----:B------:R-:W-:-:S13]  /*1ca0*/  ISETP.NE.AND P0, PT, R5, 0x1, PT ;  /* 0x000000010500780c */ /* 0x000fda0003f05270 */
[----:B-1----:R-:W-:Y:S01]  /*1cb0*/  @P0 SHF.L.U32 R7, R21, 0x1, RZ ;  /* 0x0000000115070819 */ /* 0x002fe200000006ff */
[----:B------:R-:W1:Y:S04]  /*1cc0*/  @P0 LDC.64 R10, c[0x0][0x380] ;  /* 0x0000e000ff0a0b82 */ /* 0x000e680000000a00 */
[----:B------:R-:W-:-:S05]  /*1cd0*/  @P0 IMAD.WIDE.U32 R14, R7, 0x4, R18 ;  /* 0x00000004070e0825 */ /* 0x000fca00078e0012 */
[----:B------:R-:W2:Y:S01]  /*1ce0*/  @P0 LD.E R27, desc[UR36][R14.64] ;  /* 0x000000240e1b0980 */ /* 0x000ea2000c101900 */
[----:B0-----:R-:W-:-:S04]  /*1cf0*/  @P0 IMAD R13, R21, R0, R26 ;  /* 0x00000000150d0224 */ /* 0x001fc800078e021a */
[----:B-1----:R-:W-:-:S05]  /*1d00*/  @P0 IMAD.WIDE R12, R13, 0x4, R10 ;  /* 0x000000040d0c0825 */ /* 0x002fca00078e020a */
[----:B--2---:R0:W-:Y:S04]  /*1d10*/  @P0 STG.E desc[UR36][R12.64], R27 ;  /* 0x0000001b0c000986 */ /* 0x0041e8000c101924 */
[----:B------:R-:W2:Y:S01]  /*1d20*/  @P0 LD.E R29, desc[UR36][R14.64+0x4] ;  /* 0x000004240e1d0980 */ /* 0x000ea2000c101900 */
[----:B------:R-:W-:Y:S01]  /*1d30*/  @P0 IMAD R9, R21, R0, R25 ;  /* 0x0000000015090224 */ /* 0x000fe200078e0219 */
[----:B------:R-:W-:-:S03]  /*1d40*/  @P0 IADD3 R7, PT, PT, R7, 0x2, RZ ;  /* 0x0000000207070810 */ /* 0x000fc60007ffe0ff */
[----:B------:R-:W-:-:S04]  /*1d50*/  @P0 IMAD.WIDE R10, R9, 0x4, R10 ;  /* 0x00000004090a0825 */ /* 0x000fc800078e020a */
[----:B------:R-:W-:Y:S01]  /*1d60*/  @P0 IMAD.WIDE.U32 R6, R7, 0x4, R18 ;  /* 0x0000000407060825 */ /* 0x000fe200078e0012 */
[----:B--2---:R1:W-:Y:S04]  /*1d70*/  @P0 STG.E desc[UR36][R10.64], R29 ;  /* 0x0000001d0a000986 */ /* 0x0043e8000c101924 */
[----:B------:R-:W2:Y:S01]  /*1d80*/  @P0 LD.E R20, desc[UR36][R6.64] ;  /* 0x0000002406140980 */ /* 0x000ea2000c101900 */
[C---:B------:R-:W-:Y:S01]  /*1d90*/  @P0 IMAD.WIDE.U32 R8, R0.reuse, 0x4, R12 ;  /* 0x0000000400080825 */ /* 0x040fe200078e000c */
[----:B0-----:R-:W-:-:S04]  /*1da0*/  LOP3.LUT R12, R0, 0x1, RZ, 0xc0, !PT ;  /* 0x00000001000c7812 */ /* 0x001fc800078ec0ff */
[----:B------:R-:W-:Y:S02]  /*1db0*/  ISETP.NE.U32.AND P1, PT, R12, 0x1, PT ;  /* 0x000000010c00780c */ /* 0x000fe40003f25070 */
[----:B------:R-:W-:Y:S01]  /*1dc0*/  @P0 IADD3 R21, PT, PT, R21, 0x2, RZ ;  /* 0x0000000215150810 */ /* 0x000fe20007ffe0ff */
[----:B--2---:R0:W-:Y:S04]  /*1dd0*/  @P0 STG.E desc[UR36][R8.64], R20 ;  /* 0x0000001408000986 */ /* 0x0041e8000c101924 */
[----:B------:R-:W2:Y:S06]  /*1de0*/  @P0 LD.E R28, desc[UR36][R6.64+0x4] ;  /* 0x00000424061c0980 */ /* 0x000eac000c101900 */
[----:B------:R-:W-:Y:S01]  /*1df0*/  @!P1 SHF.L.U32 R13, R21, 0x1, RZ ;  /* 0x00000001150d9819 */ /* 0x000fe200000006ff */
[----:B------:R-:W-:-:S02]  /*1e00*/  @P0 IMAD.WIDE.U32 R14, R0, 0x4, R10 ;  /* 0x00000004000e0825 */ /* 0x000fc400078e000a */
[----:B-1----:R-:W1:Y:S02]  /*1e10*/  @!P1 LDC.64 R10, c[0x0][0x380] ;  /* 0x0000e000ff0a9b82 */ /* 0x002e640000000a00 */
[----:B------:R-:W-:Y:S01]  /*1e20*/  @!P1 IMAD.WIDE.U32 R12, R13, 0x4, R18 ;  /* 0x000000040d0c9825 */ /* 0x000fe200078e0012 */
[----:B--2---:R2:W-:Y:S04]  /*1e30*/  @P0 STG.E desc[UR36][R14.64], R28 ;  /* 0x0000001c0e000986 */ /* 0x0045e8000c101924 */
[----:B------:R-:W3:Y:S01]  /*1e40*/  @!P1 LD.E R27, desc[UR36][R12.64] ;  /* 0x000000240c1b9980 */ /* 0x000ee2000c101900 */
[----:B0-----:R-:W-:-:S04]  /*1e50*/  @!P1 IMAD R9, R21, R0, R26 ;  /* 0x0000000015099224 */ /* 0x001fc800078e021a */
[----:B-1----:R-:W-:-:S05]  /*1e60*/  @!P1 IMAD.WIDE R6, R9, 0x4, R10 ;  /* 0x0000000409069825 */ /* 0x002fca00078e020a */
[----:B---3--:R2:W-:Y:S04]  /*1e70*/  @!P1 STG.E desc[UR36][R6.64], R27 ;  /* 0x0000001b06009986 */ /* 0x0085e8000c101924 */
[----:B------:R-:W3:Y:S01]  /*1e80*/  @!P1 LD.E R9, desc[UR36][R12.64+0x4] ;  /* 0x000004240c099980 */ /* 0x000ee2000c101900 */
[----:B------:R-:W-:-:S04]  /*1e90*/  @!P1 IMAD R21, R21, R0, R25 ;  /* 0x0000000015159224 */ /* 0x000fc800078e0219 */
[----:B------:R-:W-:-:S05]  /*1ea0*/  @!P1 IMAD.WIDE R10, R21, 0x4, R10 ;  /* 0x00000004150a9825 */ /* 0x000fca00078e020a */
[----:B---3--:R2:W-:Y:S02]  /*1eb0*/  @!P1 STG.E desc[UR36][R10.64], R9 ;  /* 0x000000090a009986 */ /* 0x0085e4000c101924 */
.L_x_19:
[----:B------:R-:W-:Y:S05]  /*1ec0*/  BSYNC.RECONVERGENT B0 ;  /* 0x0000000000007941 */ /* 0x000fea0003800200 */
.L_x_17:
[----:B------:R-:W-:Y:S02]  /*1ed0*/  ISETP.GE.U32.AND P1, PT, R3, 0x7, PT ;  /* 0x000000070300780c */ /* 0x000fe40003f26070 */
[----:B------:R-:W-:Y:S02]  /*1ee0*/  ISETP.NE.AND P0, PT, R4, RZ, PT ;  /* 0x000000ff0400720c */ /* 0x000fe40003f05270 */
[----:B------:R-:W-:-:S09]  /*1ef0*/  MOV R21, RZ ;  /* 0x000000ff00157202 */ /* 0x000fd20000000f00 */
[----:B------:R-:W-:Y:S05]  /*1f00*/  @!P1 BRA `(.L_x_20) ;  /* 0x0000000400049947 */ /* 0x000fea0003800000 */
[----:B------:R-:W-:Y:S01]  /*1f10*/  LOP3.LUT R21, R0, 0x7ffffff8, RZ, 0xc0, !PT ;  /* 0x7ffffff800157812 */ /* 0x000fe200078ec0ff */
[----:B-1----:R-:W-:Y:S01]  /*1f20*/  HFMA2 R29, -RZ, RZ, 0, 0 ;  /* 0x00000000ff1d7431 */ /* 0x002fe200000001ff */
[----:B------:R-:W-:Y:S01]  /*1f30*/  BSSY.RECONVERGENT B0, `(.L_x_20) ;  /* 0x000003e000007945 */ /* 0x000fe20003800200 */
[----:B------:R-:W-:Y:S02]  /*1f40*/  MOV R20, R26 ;  /* 0x0000001a00147202 */ /* 0x000fe40000000f00 */
[----:B--2---:R-:W-:Y:S02]  /*1f50*/  MOV R27, R25 ;  /* 0x00000019001b7202 */ /* 0x004fe40000000f00 */
[----:B------:R-:W-:-:S07]  /*1f60*/  IADD3 R28, PT, PT, -R21, RZ, RZ ;  /* 0x000000ff151c7210 */ /* 0x000fce0007ffe1ff */
.L_x_21:
[----:B01----:R-:W0:Y:S01]  /*1f70*/  LDC.64 R8, c[0x0][0x388] ;  /* 0x0000e200ff087b82 */ /* 0x003e220000000a00 */
[----:B------:R-:W-:Y:S01]  /*1f80*/  IMAD.WIDE.U32 R6, R29, 0x4, R16 ;  /* 0x000000041d067825 */ /* 0x000fe200078e0010 */
[----:B------:R-:W1:Y:S03]  /*1f90*/  LDCU UR4, c[0x0][0x390] ;  /* 0x00007200ff0477ac */ /* 0x000e660008000800 */
[----:B0-----:R-:W-:-:S05]  /*1fa0*/  IMAD.WIDE R12, R20, 0x4, R8 ;  /* 0x00000004140c7825 */ /* 0x001fca00078e0208 */
[----:B------:R-:W2:Y:S01]  /*1fb0*/  LDG.E R11, desc[UR36][R12.64] ;  /* 0x000000240c0b7981 */ /* 0x000ea2000c1e1900 */
[----:B------:R-:W-:Y:S01]  /*1fc0*/  IMAD.WIDE R8, R27, 0x4, R8 ;  /* 0x000000041b087825 */ /* 0x000fe200078e0208 */
[----:B-1----:R-:W-:Y:S02]  /*1fd0*/  MOV R0, UR4 ;  /* 0x0000000400007c02 */ /* 0x002fe40008000f00 */
[----:B--2---:R-:W-:Y:S04]  /*1fe0*/  ST.E desc[UR36][R6.64], R11 ;  /* 0x0000000b06007985 */ /* 0x004fe8000c101924 */
[----:B------:R-:W2:Y:S01]  /*1ff0*/  LDG.E R10, desc[UR36][R8.64] ;  /* 0x00000024080a7981 */ /* 0x000ea2000c1e1900 */
[----:B------:R-:W-:-:S03]  /*2000*/  IMAD.WIDE.U32 R14, R0, 0x4, R12 ;  /* 0x00000004000e7825 */ /* 0x000fc600078e000c */
[----:B--2---:R0:W-:Y:S04]  /*2010*/  ST.E desc[UR36][R6.64+0x4], R10 ;  /* 0x0000040a06007985 */ /* 0x0041e8000c101924 */
[----:B------:R-:W2:Y:S01]  /*2020*/  LDG.E R13, desc[UR36][R14.64] ;  /* 0x000000240e0d7981 */ /* 0x000ea2000c1e1900 */
[----:B0-----:R-:W-:-:S03]  /*2030*/  IMAD.WIDE.U32 R10, R0, 0x4, R8 ;  /* 0x00000004000a7825 */ /* 0x001fc600078e0008 */
        /* <DEDUP_REMOVED lines=8> */
[----:B------:R-:W-:-:S03]  /*20c0*/  IMAD.WIDE.U32 R12, R0, 0x4, R12 ;  /* 0x00000004000c7825 */ /* 0x000fc600078e000c */
[----:B--2---:R-:W-:Y:S04]  /*20d0*/  ST.E desc[UR36][R6.64+0x14], R11 ;  /* 0x0000140b06007985 */ /* 0x004fe8000c101924 */
        /* <DEDUP_REMOVED lines=36> */
.L_x_20:
[----:B------:R-:W-:Y:S05]  /*2320*/  @!P0 BRA `(.L_x_22) ;  /* 0x0000000400308947 */ /* 0x000fea0003800000 */
[----:B------:R-:W-:Y:S02]  /*2330*/  ISETP.GE.U32.AND P1, PT, R4, 0x4, PT ;  /* 0x000000040400780c */ /* 0x000fe40003f26070 */
[----:B------:R-:W-:-:S11]  /*2340*/  ISETP.NE.AND P2, PT, R5, RZ, PT ;  /* 0x000000ff0500720c */ /* 0x000fd60003f45270 */
[----:B------:R-:W-:Y:S05]  /*2350*/  @!P1 BRA `(.L_x_23) ;  /* 0x0000000000909947 */ /* 0x000fea0003800000 */
[----:B-12---:R-:W1:Y:S01]  /*2360*/  LDC.64 R6, c[0x0][0x388] ;  /* 0x0000e200ff067b82 */ /* 0x006e620000000a00 */
[----:B------:R-:W-:-:S04]  /*2370*/  IMAD R11, R21, R0, R26 ;  /* 0x00000000150b7224 */ /* 0x000fc800078e021a */
[----:B-1----:R-:W-:-:S05]  /*2380*/  IMAD.WIDE R10, R11, 0x4, R6 ;  /* 0x000000040b0a7825 */ /* 0x002fca00078e0206 */
[----:B------:R-:W2:Y:S01]  /*2390*/  LDG.E R27, desc[UR36][R10.64] ;  /* 0x000000240a1b7981 */ /* 0x000ea2000c1e1900 */
[C---:B------:R-:W-:Y:S01]  /*23a0*/  SHF.L.U32 R15, R21.reuse, 0x1, RZ ;  /* 0x00000001150f7819 */ /* 0x040fe200000006ff */
[----:B0-----:R-:W-:-:S04]  /*23b0*/  IMAD R13, R21, R0, R25 ;  /* 0x00000000150d7224 */ /* 0x001fc800078e0219 */
[----:B------:R-:W-:-:S04]  /*23c0*/  IMAD.WIDE.U32 R8, R15, 0x4, R16 ;  /* 0x000000040f087825 */ /* 0x000fc800078e0010 */
[----:B------:R-:W-:Y:S01]  /*23d0*/  IMAD.WIDE R6, R13, 0x4, R6 ;  /* 0x000000040d067825 */ /* 0x000fe200078e0206 */
[----:B--2---:R0:W-:Y:S04]  /*23e0*/  ST.E desc[UR36][R8.64], R27 ;  /* 0x0000001b08007985 */ /* 0x0041e8000c101924 */
[----:B------:R-:W2:Y:S01]  /*23f0*/  LDG.E R14, desc[UR36][R6.64] ;  /* 0x00000024060e7981 */ /* 0x000ea2000c1e1900 */
[----:B------:R-:W-:Y:S01]  /*2400*/  IMAD.WIDE.U32 R12, R0, 0x4, R10 ;  /* 0x00000004000c7825 */ /* 0x000fe200078e000a */
[----:B------:R-:W-:Y:S02]  /*2410*/  IADD3 R29, PT, PT, R15, 0x2, RZ ;  /* 0x000000020f1d7810 */ /* 0x000fe40007ffe0ff */
[----:B--2---:R-:W-:Y:S04]  /*2420*/  ST.E desc[UR36][R8.64+0x4], R14 ;  /* 0x0000040e08007985 */ /* 0x004fe8000c101924 */
[----:B------:R-:W2:Y:S01]  /*2430*/  LDG.E R20, desc[UR36][R12.64] ;  /* 0x000000240c147981 */ /* 0x000ea2000c1e1900 */
[----:B------:R-:W-:-:S04]  /*2440*/  IMAD.WIDE.U32 R10, R29, 0x4, R16 ;  /* 0x000000041d0a7825 */ /* 0x000fc800078e0010 */
[C---:B------:R-:W-:Y:S01]  /*2450*/  IMAD.WIDE.U32 R28, R0.reuse, 0x4, R6 ;  /* 0x00000004001c7825 */ /* 0x040fe200078e0006 */
[----:B--2---:R-:W-:Y:S04]  /*2460*/  ST.E desc[UR36][R10.64], R20 ;  /* 0x000000140a007985 */ /* 0x004fe8000c101924 */
[----:B0-----:R-:W2:Y:S01]  /*2470*/  LDG.E R27, desc[UR36][R28.64] ;  /* 0x000000241c1b7981 */ /* 0x001ea2000c1e1900 */
[----:B------:R-:W-:Y:S01]  /*2480*/  IMAD.WIDE.U32 R12, R0, 0x4, R12 ;  /* 0x00000004000c7825 */ /* 0x000fe200078e000c */
[----:B------:R-:W-:Y:S02]  /*2490*/  IADD3 R7, PT, PT, R15, 0x4, RZ ;  /* 0x000000040f077810 */ /* 0x000fe40007ffe0ff */
[----:B--2---:R0:W-:Y:S04]  /*24a0*/  ST.E desc[UR36][R10.64+0x4], R27 ;  /* 0x0000041b0a007985 */ /* 0x0041e8000c101924 */
[----:B0-----:R-:W2:Y:S01]  /*24b0*/  LDG.E R27, desc[UR36][R12.64] ;  /* 0x000000240c1b7981 */ /* 0x001ea2000c1e1900 */
[----:B------:R-:W-:-:S04]  /*24c0*/  IMAD.WIDE.U32 R6, R7, 0x4, R16 ;  /* 0x0000000407067825 */ /* 0x000fc800078e0010 */
[C---:B------:R-:W-:Y:S01]  /*24d0*/  IMAD.WIDE.U32 R8, R0.reuse, 0x4, R28 ;  /* 0x0000000400087825 */ /* 0x040fe200078e001c */
[----:B--2---:R3:W-:Y:S04]  /*24e0*/  ST.E desc[UR36][R6.64], R27 ;  /* 0x0000001b06007985 */ /* 0x0047e8000c101924 */
[----:B------:R-:W2:Y:S01]  /*24f0*/  LDG.E R29, desc[UR36][R8.64] ;  /* 0x00000024081d7981 */ /* 0x000ea2000c1e1900 */
[----:B------:R-:W-:Y:S01]  /*2500*/  IMAD.WIDE.U32 R12, R0, 0x4, R12 ;  /* 0x00000004000c7825 */ /* 0x000fe200078e000c */
[----:B------:R-:W-:Y:S02]  /*2510*/  IADD3 R15, PT, PT, R15, 0x6, RZ ;  /* 0x000000060f0f7810 */ /* 0x000fe40007ffe0ff */
[----:B--2---:R3:W-:Y:S04]  /*2520*/  ST.E desc[UR36][R6.64+0x4], R29 ;  /* 0x0000041d06007985 */ /* 0x0047e8000c101924 */
[----:B------:R-:W2:Y:S01]  /*2530*/  LDG.E R20, desc[UR36][R12.64] ;  /* 0x000000240c147981 */ /* 0x000ea2000c1e1900 */
[----:B------:R-:W-:-:S04]  /*2540*/  IMAD.WIDE.U32 R10, R15, 0x4, R16 ;  /* 0x000000040f0a7825 */ /* 0x000fc800078e0010 */
[----:B------:R-:W-:Y:S01]  /*2550*/  IMAD.WIDE.U32 R14, R0, 0x4, R8 ;  /* 0x00000004000e7825 */ /* 0x000fe200078e0008 */
[----:B--2---:R3:W-:Y:S05]  /*2560*/  ST.E desc[UR36][R10.64], R20 ;  /* 0x000000140a007985 */ /* 0x0047ea000c101924 */
[----:B------:R-:W2:Y:S01]  /*2570*/  LDG.E R15, desc[UR36][R14.64] ;  /* 0x000000240e0f7981 */ /* 0x000ea2000c1e1900 */
[----:B------:R-:W-:-:S03]  /*2580*/  IADD3 R21, PT, PT, R21, 0x4, RZ ;  /* 0x0000000415157810 */ /* 0x000fc60007ffe0ff */
[----:B--2---:R3:W-:Y:S04]  /*2590*/  ST.E desc[UR36][R10.64+0x4], R15 ;  /* 0x0000040f0a007985 */ /* 0x0047e8000c101924 */
.L_x_23:
[----:B------:R-:W-:Y:S04]  /*25a0*/  BSSY.RECONVERGENT B0, `(.L_x_22) ;  /* 0x0000024000007945 */ /* 0x000fe80003800200 */
[----:B------:R-:W-:Y:S05]  /*25b0*/  @!P2 BRA `(.L_x_24) ;  /* 0x000000000088a947 */ /* 0x000fea0003800000 */
[----:B------:R-:W-:-:S13]  /*25c0*/  ISETP.NE.AND P1, PT, R5, 0x1, PT ;  /* 0x000000010500780c */ /* 0x000fda0003f25270 */
[----:B-123--:R-:W1:Y:S01]  /*25d0*/  @P1 LDC.64 R6, c[0x0][0x388] ;  /* 0x0000e200ff061b82 */ /* 0x00ee620000000a00 */
[----:B0-----:R-:W-:-:S04]  /*25e0*/  @P1 IMAD R13, R21, R0, R26 ;  /* 0x00000000150d1224 */ /* 0x001fc800078e021a */
[----:B-1----:R-:W-:-:S05]  /*25f0*/  @P1 IMAD.WIDE R12, R13, 0x4, R6 ;  /* 0x000000040d0c1825 */ /* 0x002fca00078e0206 */
[----:B------:R-:W2:Y:S01]  /*2600*/  @P1 LDG.E R27, desc[UR36][R12.64] ;  /* 0x000000240c1b1981 */ /* 0x000ea2000c1e1900 */
[C---:B------:R-:W-:Y:S01]  /*2610*/  @P1 SHF.L.U32 R15, R21.reuse, 0x1, RZ ;  /* 0x00000001150f1819 */ /* 0x040fe200000006ff */
        /* <DEDUP_REMOVED lines=15> */
[----:B------:R-:W2:Y:S01]  /*2710*/  @P1 LDG.E R15, desc[UR36][R14.64] ;  /* 0x000000240e0f1981 */ /* 0x000ea2000c1e1900 */
[----:B------:R-:W-:-:S05]  /*2720*/  @P1 IADD3 R21, PT, PT, R21, 0x2, RZ ;  /* 0x0000000215151810 */ /* 0x000fca0007ffe0ff */
[----:B0-----:R-:W-:-:S04]  /*2730*/  @!P2 IMAD R11, R21, R0, R26 ;  /* 0x00000000150ba224 */ /* 0x001fc800078e021a */
[----:B-1----:R-:W-:Y:S01]  /*2740*/  @!P2 IMAD.WIDE R8, R11, 0x4, R6 ;  /* 0x000000040b08a825 */ /* 0x002fe200078e0206 */
[----:B--2---:R4:W-:Y:S05]  /*2750*/  @P1 ST.E desc[UR36][R12.64+0x4], R15 ;  /* 0x0000040f0c001985 */ /* 0x0049ea000c101924 */
[----:B------:R-:W2:Y:S01]  /*2760*/  @!P2 LDG.E R9, desc[UR36][R8.64] ;  /* 0x000000240809a981 */ /* 0x000ea2000c1e1900 */
[C---:B------:R-:W-:Y:S01]  /*2770*/  @!P2 SHF.L.U32 R11, R21.reuse, 0x1, RZ ;  /* 0x00000001150ba819 */ /* 0x040fe200000006ff */
[----:B------:R-:W-:-:S04]  /*2780*/  @!P2 IMAD R21, R21, R0, R25 ;  /* 0x000000001515a224 */ /* 0x000fc800078e0219 */
[----:B------:R-:W-:-:S04]  /*2790*/  @!P2 IMAD.WIDE.U32 R10, R11, 0x4, R16 ;  /* 0x000000040b0aa825 */ /* 0x000fc800078e0010 */
[----:B------:R-:W-:Y:S01]  /*27a0*/  @!P2 IMAD.WIDE R6, R21, 0x4, R6 ;  /* 0x000000041506a825 */ /* 0x000fe200078e0206 */
[----:B--2---:R4:W-:Y:S05]  /*27b0*/  @!P2 ST.E desc[UR36][R10.64], R9 ;  /* 0x000000090a00a985 */ /* 0x0049ea000c101924 */
[----:B------:R-:W2:Y:S04]  /*27c0*/  @!P2 LDG.E R7, desc[UR36][R6.64] ;  /* 0x000000240607a981 */ /* 0x000ea8000c1e1900 */
[----:B--2---:R4:W-:Y:S02]  /*27d0*/  @!P2 ST.E desc[UR36][R10.64+0x4], R7 ;  /* 0x000004070a00a985 */ /* 0x0049e4000c101924 */
.L_x_24:
[----:B------:R-:W-:Y:S05]  /*27e0*/  BSYNC.RECONVERGENT B0 ;  /* 0x0000000000007941 */ /* 0x000fea0003800200 */
.L_x_22:
[----:B------:R-:W-:Y:S01]  /*27f0*/  ISETP.GE.U32.AND P2, PT, R3, 0x3, PT ;  /* 0x000000030300780c */ /* 0x000fe20003f46070 */
[----:B01--4-:R-:W-:Y:S01]  /*2800*/  HFMA2 R12, -RZ, RZ, 0, 0 ;  /* 0x00000000ff0c7431 */ /* 0x013fe200000001ff */
[----:B------:R-:W-:-:S11]  /*2810*/  ISETP.NE.AND P1, PT, R5, RZ, PT ;  /* 0x000000ff0500720c */ /* 0x000fd60003f25270 */
[----:B------:R-:W-:Y:S05]  /*2820*/  @!P2 BRA `(.L_x_25) ;  /* 0x00000004002ca947 */ /* 0x000fea0003800000 */
[----:B---3--:R-:W-:Y:S01]  /*2830*/  IADD3 R20, P2, PT, R16, 0x10, RZ ;  /* 0x0000001010147810 */ /* 0x008fe20007f5e0ff */
[----:B------:R-:W-:Y:S01]  /*2840*/  BSSY.RECONVERGENT B0, `(.L_x_25) ;  /* 0x0000049000007945 */ /* 0x000fe20003800200 */
[----:B--2---:R-:W-:Y:S02]  /*2850*/  IADD3 R11, P3, PT, R18, 0x10, RZ ;  /* 0x00000010120b7810 */ /* 0x004fe40007f7e0ff */
[----:B------:R-:W-:Y:S02]  /*2860*/  LOP3.LUT R12, R0, 0x7ffffffc, RZ, 0xc0, !PT ;  /* 0x7ffffffc000c7812 */ /* 0x000fe400078ec0ff */
[----:B------:R-:W-:Y:S02]  /*2870*/  IADD3.X R13, PT, PT, RZ, R17, RZ, P2, !PT ;  /* 0x00000011ff0d7210 */ /* 0x000fe400017fe4ff */
[----:B------:R-:W-:Y:S02]  /*2880*/  IADD3.X R14, PT, PT, RZ, R19, RZ, P3, !PT ;  /* 0x00000013ff0e7210 */ /* 0x000fe40001ffe4ff */
[----:B------:R-:W-:-:S07]  /*2890*/  IADD3 R10, PT, PT, -R12, RZ, RZ ;  /* 0x000000ff0c0a7210 */ /* 0x000fce0007ffe1ff */
.L_x_26:
        /* <DEDUP_REMOVED lines=68> */
.L_x_25:
[----:B------:R-:W-:Y:S04]  /*2ce0*/  BSSY.RECONVERGENT B0, `(.L_x_27) ;  /* 0x000003d000007945 */ /* 0x000fe80003800200 */
[----:B------:R-:W-:Y:S05]  /*2cf0*/  @!P1 BRA `(.L_x_28) ;  /* 0x0000000000ec9947 */ /* 0x000fea0003800000 */
[----:B------:R-:W-:Y:S01]  /*2d00*/  ISETP.NE.AND P2, PT, R5, 0x1, PT ;  /* 0x000000010500780c */ /* 0x000fe20003f45270 */
[----:B------:R-:W-:Y:S01]  /*2d10*/  BSSY.RECONVERGENT B1, `(.L_x_29) ;  /* 0x0000027000017945 */ /* 0x000fe20003800200 */
[----:B--23--:R-:W-:-:S04]  /*2d20*/  LOP3.LUT R6, R0, 0x1, RZ, 0xc0, !PT ;  /* 0x0000000100067812 */ /* 0x00cfc800078ec0ff */
[----:B------:R-:W-:-:S07]  /*2d30*/  ISETP.NE.U32.AND P3, PT, R6, 0x1, PT ;  /* 0x000000010600780c */ /* 0x000fce0003f65070 */
[----:B------:R-:W-:Y:S06]  /*2d40*/  @!P2 BRA `(.L_x_30) ;  /* 0x00000000008ca947 */ /* 0x000fec0003800000 */
[----:B------:R-:W-:-:S05]  /*2d50*/  SHF.L.U32 R13, R12, 0x1, RZ ;  /* 0x000000010c0d7819 */ /* 0x000fca00000006ff */
[----:B------:R-:W-:-:S04]  /*2d60*/  IMAD.WIDE.U32 R6, R13, 0x4, R18 ;  /* 0x000000040d067825 */ /* 0x000fc800078e0012 */
[----:B------:R-:W-:Y:S01]  /*2d70*/  IMAD.WIDE.U32 R14, R13, 0x4, R16 ;  /* 0x000000040d0e7825 */ /* 0x000fe200078e0010 */
        /* <DEDUP_REMOVED lines=32> */
.L_x_30:
[----:B------:R-:W-:Y:S05]  /*2f80*/  BSYNC.RECONVERGENT B1 ;  /* 0x0000000000017941 */ /* 0x000fea0003800200 */
.L_x_29:
[----:B------:R-:W-:Y:S05]  /*2f90*/  @P3 BRA `(.L_x_28) ;  /* 0x0000000000443947 */ /* 0x000fea0003800000 */
[----:B---3--:R-:W-:-:S05]  /*2fa0*/  SHF.L.U32 R9, R12, 0x1, RZ ;  /* 0x000000010c097819 */ /* 0x008fca00000006ff */
        /* <DEDUP_REMOVED lines=16> */
.L_x_28:
[----:B------:R-:W-:Y:S05]  /*30b0*/  BSYNC.RECONVERGENT B0 ;  /* 0x0000000000007941 */ /* 0x000fea0003800200 */
.L_x_27:
[----:B------:R-:W-:Y:S01]  /*30c0*/  ISETP.GE.U32.AND P2, PT, R3, 0x7, PT ;  /* 0x000000070300780c */ /* 0x000fe20003f46070 */
[----:B------:R-:W-:-:S12]  /*30d0*/  HFMA2 R3, -RZ, RZ, 0, 0 ;  /* 0x00000000ff037431 */ /* 0x000fd800000001ff */
[----:B------:R-:W-:Y:S05]  /*30e0*/  @!P2 BRA `(.L_x_31) ;  /* 0x0000000000fca947 */ /* 0x000fea0003800000 */
[----:B--23--:R-:W1:Y:S01]  /*30f0*/  LDC.64 R8, c[0x0][0x388] ;  /* 0x0000e200ff087b82 */ /* 0x00ce620000000a00 */
[----:B------:R-:W-:Y:S01]  /*3100*/  LOP3.LUT R3, R0, 0x7ffffff8, RZ, 0xc0, !PT ;  /* 0x7ffffff800037812 */ /* 0x000fe200078ec0ff */
[----:B------:R-:W-:Y:S01]  /*3110*/  BSSY.RECONVERGENT B0, `(.L_x_31) ;  /* 0x000003c000007945 */ /* 0x000fe20003800200 */
[----:B------:R-:W-:Y:S02]  /*3120*/  MOV R2, RZ ;  /* 0x000000ff00027202 */ /* 0x000fe40000000f00 */
[----:B0-----:R-:W-:Y:S02]  /*3130*/  MOV R7, R26 ;  /* 0x0000001a00077202 */ /* 0x001fe40000000f00 */
[----:B------:R-:W-:Y:S02]  /*3140*/  MOV R27, R25 ;  /* 0x00000019001b7202 */ /* 0x000fe40000000f00 */
[----:B------:R-:W-:-:S07]  /*3150*/  IADD3 R6, PT, PT, -R3, RZ, RZ ;  /* 0x000000ff03067210 */ /* 0x000fce0007ffe1ff */
.L_x_32:
[----:B------:R-:W-:-:S05]  /*3160*/  IMAD.WIDE.U32 R10, R2, 0x4, R18 ;  /* 0x00000004020a7825 */ /* 0x000fca00078e0012 */
[----:B------:R-:W2:Y:S01]  /*3170*/  LD.E R24, desc[UR36][R10.64] ;  /* 0x000000240a187980 */ /* 0x000ea2000c101900 */
[----:B01----:R-:W-:-:S05]  /*3180*/  IMAD.WIDE R12, R7, 0x4, R8 ;  /* 0x00000004070c7825 */ /* 0x003fca00078e0208 */
[----:B--2---:R0:W-:Y:S04]  /*3190*/  STG.E desc[UR36][R12.64], R24 ;  /* 0x000000180c007986 */ /* 0x0041e8000c101924 */
[----:B------:R-:W2:Y:S01]  /*31a0*/  LD.E R21, desc[UR36][R10.64+0x4] ;  /* 0x000004240a157980 */ /* 0x000ea2000c101900 */
[----:B------:R-:W-:-:S05]  /*31b0*/  IMAD.WIDE R14, R27, 0x4, R8 ;  /* 0x000000041b0e7825 */ /* 0x000fca00078e0208 */
[----:B--2---:R-:W-:Y:S04]  /*31c0*/  STG.E desc[UR36][R14.64], R21 ;  /* 0x000000150e007986 */ /* 0x004fe8000c101924 */
[----:B------:R-:W2:Y:S01]  /*31d0*/  LD.E R20, desc[UR36][R10.64+0x8] ;  /* 0x000008240a147980 */ /* 0x000ea2000c101900 */
[----:B------:R-:W-:-:S05]  /*31e0*/  IMAD.WIDE.U32 R28, R0, 0x4, R12 ;  /* 0x00000004001c7825 */ /* 0x000fca00078e000c */
[----:B--2---:R1:W-:Y:S04]  /*31f0*/  STG.E desc[UR36][R28.64], R20 ;  /* 0x000000141c007986 */ /* 0x0043e8000c101924 */
[----:B0-----:R-:W2:Y:S01]  /*3200*/  LD.E R24, desc[UR36][R10.64+0xc] ;  /* 0x00000c240a187980 */ /* 0x001ea2000c101900 */
[----:B-1----:R-:W-:-:S05]  /*3210*/  IMAD.WIDE.U32 R20, R0, 0x4, R14 ;  /* 0x0000000400147825 */ /* 0x002fca00078e000e */
[----:B--2---:R0:W-:Y:S04]  /*3220*/  STG.E desc[UR36][R20.64], R24 ;  /* 0x0000001814007986 */ /* 0x0041e8000c101924 */
[----:B------:R-:W2:Y:S01]  /*3230*/  LD.E R15, desc[UR36][R10.64+0x10] ;  /* 0x000010240a0f7980 */ /* 0x000ea2000c101900 */
[----:B------:R-:W-:-:S05]  /*3240*/  IMAD.WIDE.U32 R12, R0, 0x4, R28 ;  /* 0x00000004000c7825 */ /* 0x000fca00078e001c */
[----:B--2---:R1:W-:Y:S04]  /*3250*/  STG.E desc[UR36][R12.64], R15 ;  /* 0x0000000f0c007986 */ /* 0x0043e8000c101924 */
[----:B0-----:R-:W2:Y:S01]  /*3260*/  LD.E R24, desc[UR36][R10.64+0x14] ;  /* 0x000014240a187980 */ /* 0x001ea2000c101900 */
[----:B-1----:R-:W-:-:S05]  /*3270*/  IMAD.WIDE.U32 R14, R0, 0x4, R20 ;  /* 0x00000004000e7825 */ /* 0x002fca00078e0014 */
[----:B--2---:R-:W-:Y:S04]  /*3280*/  STG.E desc[UR36][R14.64], R24 ;  /* 0x000000180e007986 */ /* 0x004fe8000c101924 */
[----:B------:R-:W2:Y:S01]  /*3290*/  LD.E R21, desc[UR36][R10.64+0x18] ;  /* 0x000018240a157980 */ /* 0x000ea2000c101900 */
[----:B------:R-:W-:-:S05]  /*32a0*/  IMAD.WIDE.U32 R28, R0, 0x4, R12 ;  /* 0x00000004001c7825 */ /* 0x000fca00078e000c */
        /* <DEDUP_REMOVED lines=21> */
[----:B--2---:R-:W-:Y:S04]  /*3400*/  STG.E desc[UR36][R14.64], R24 ;  /* 0x000000180e007986 */ /* 0x004fe8000c101924 */
[----:B------:R-:W2:Y:S01]  /*3410*/  LD.E R21, desc[UR36][R10.64+0x38] ;  /* 0x000038240a157980 */ /* 0x000ea2000c101900 */
[----:B------:R-:W-:-:S05]  /*3420*/  IMAD.WIDE.U32 R28, R0, 0x4, R12 ;  /* 0x00000004001c7825 */ /* 0x000fca00078e000c */
        /* <DEDUP_REMOVED lines=11> */
.L_x_31:
[----:B------:R-:W-:Y:S04]  /*34e0*/  BSSY.RECONVERGENT B0, `(.L_x_3) ;  /* 0x000004b000007945 */ /* 0x000fe80003800200 */
[----:B------:R-:W-:Y:S05]  /*34f0*/  @!P0 BRA `(.L_x_33) ;  /* 0x0000000400248947 */ /* 0x000fea0003800000 */
[----:B------:R-:W-:-:S13]  /*3500*/  ISETP.GE.U32.AND P0, PT, R4, 0x4, PT ;  /* 0x000000040400780c */ /* 0x000fda0003f06070 */
[----:B------:R-:W-:Y:S05]  /*3510*/  @!P0 BRA `(.L_x_34) ;  /* 0x0000000000908947 */ /* 0x000fea0003800000 */
[----:B0-23--:R-:W-:Y:S01]  /*3520*/  SHF.L.U32 R7, R3, 0x1, RZ ;  /* 0x0000000103077819 */ /* 0x00dfe200000006ff */
[----:B------:R-:W0:Y:S04]  /*3530*/  LDC.64 R10, c[0x0][0x388] ;  /* 0x0000e200ff0a7b82 */ /* 0x000e280000000a00 */
[----:B------:R-:W-:-:S05]  /*3540*/  IMAD.WIDE.U32 R20, R7, 0x4, R18 ;  /* 0x0000000407147825 */ /* 0x000fca00078e0012 */
[----:B------:R-:W2:Y:S01]  /*3550*/  LD.E R27, desc[UR36][R20.64] ;  /* 0x00000024141b7980 */ /* 0x000ea2000c101900 */
[----:B------:R-:W-:-:S04]  /*3560*/  IMAD R9, R3, R0, R26 ;  /* 0x0000000003097224 */ /* 0x000fc800078e021a */
[----:B0-----:R-:W-:-:S05]  /*3570*/  IMAD.WIDE R8, R9, 0x4, R10 ;  /* 0x0000000409087825 */ /* 0x001fca00078e020a */
        /* <DEDUP_REMOVED lines=11> */
[----:B------:R-:W2:Y:S01]  /*3630*/  LD.E R24, desc[UR36][R12.64+0x4] ;  /* 0x000004240c187980 */ /* 0x000ea2000c101900 */
[----:B------:R-:W-:-:S04]  /*3640*/  IMAD.WIDE.U32 R8, R0, 0x4, R10 ;  /* 0x0000000400087825 */ /* 0x000fc800078e000a */
[----:B------:R-:W-:Y:S01]  /*3650*/  IMAD.WIDE.U32 R20, R27, 0x4, R18 ;  /* 0x000000041b147825 */ /* 0x000fe200078e0012 */
[----:B--2---:R2:W-:Y:S04]  /*3660*/  STG.E desc[UR36][R8.64], R24 ;  /* 0x0000001808007986 */ /* 0x0045e8000c101924 */
[----:B------:R-:W3:Y:S01]  /*3670*/  LD.E R27, desc[UR36][R20.64] ;  /* 0x00000024141b7980 */ /* 0x000ee2000c101900 */
[----:B------:R-:W-:Y:S01]  /*3680*/  IMAD.WIDE.U32 R28, R0, 0x4, R14 ;  /* 0x00000004001c7825 */ /* 0x000fe200078e000e */
[----:B-1----:R-:W-:-:S04]  /*3690*/  IADD3 R11, PT, PT, R7, 0x6, RZ ;  /* 0x00000006070b7810 */ /* 0x002fc80007ffe0ff */
[----:B---3--:R1:W-:Y:S04]  /*36a0*/  STG.E desc[UR36][R28.64], R27 ;  /* 0x0000001b1c007986 */ /* 0x0083e8000c101924 */
[----:B------:R-:W3:Y:S01]  /*36b0*/  LD.E R2, desc[UR36][R20.64+0x4] ;  /* 0x0000042414027980 */ /* 0x000ee2000c101900 */
[----:B------:R-:W-:-:S04]  /*36c0*/  IMAD.WIDE.U32 R6, R0, 0x4, R8 ;  /* 0x0000000400067825 */ /* 0x000fc800078e0008 */
[----:B------:R-:W-:Y:S01]  /*36d0*/  IMAD.WIDE.U32 R10, R11, 0x4, R18 ;  /* 0x000000040b0a7825 */ /* 0x000fe200078e0012 */
[----:B---3--:R1:W-:Y:S04]  /*36e0*/  STG.E desc[UR36][R6.64], R2 ;  /* 0x0000000206007986 */ /* 0x0083e8000c101924 */
[----:B0-----:R-:W3:Y:S01]  /*36f0*/  LD.E R15, desc[UR36][R10.64] ;  /* 0x000000240a0f7980 */ /* 0x001ee2000c101900 */
[----:B------:R-:W-:-:S05]  /*3700*/  IMAD.WIDE.U32 R12, R0, 0x4, R28 ;  /* 0x00000004000c7825 */ /* 0x000fca00078e001c */
[----:B---3--:R1:W-:Y:S04]  /*3710*/  STG.E desc[UR36][R12.64], R15 ;  /* 0x0000000f0c007986 */ /* 0x0083e8000c101924 */
[----:B------:R-:W3:Y:S01]  /*3720*/  LD.E R4, desc[UR36][R10.64+0x4] ;  /* 0x000004240a047980 */ /* 0x000ee2000c101900 */
[----:B--2---:R-:W-:Y:S01]  /*3730*/  IMAD.WIDE.U32 R8, R0, 0x4, R6 ;  /* 0x0000000400087825 */ /* 0x004fe200078e0006 */
[----:B------:R-:W-:-:S04]  /*3740*/  IADD3 R3, PT, PT, R3, 0x4, RZ ;  /* 0x0000000403037810 */ /* 0x000fc80007ffe0ff */
[----:B---3--:R1:W-:Y:S03]  /*3750*/  STG.E desc[UR36][R8.64], R4 ;  /* 0x0000000408007986 */ /* 0x0083e6000c101924 */
.L_x_34:
[----:B------:R-:W-:Y:S05]  /*3760*/  @!P1 BRA `(.L_x_33) ;  /* 0x0000000000889947 */ /* 0x000fea0003800000 */
[----:B------:R-:W-:-:S13]  /*3770*/  ISETP.NE.AND P0, PT, R5, 0x1, PT ;  /* 0x000000010500780c */ /* 0x000fda0003f05270 */
[----:B0-23--:R-:W-:Y:S01]  /*3780*/  @P0 SHF.L.U32 R11, R3, 0x1, RZ ;  /* 0x00000001030b0819 */ /* 0x00dfe200000006ff */
[----:B-1----:R-:W0:Y:S04]  /*3790*/  @P0 LDC.64 R6, c[0x0][0x388] ;  /* 0x0000e200ff060b82 */ /* 0x002e280000000a00 */
[----:B------:R-:W-:-:S05]  /*37a0*/  @P0 IMAD.WIDE.U32 R8, R11, 0x4, R18 ;  /* 0x000000040b080825 */ /* 0x000fca00078e0012 */
[----:B------:R-:W2:Y:S01]  /*37b0*/  @P0 LD.E R15, desc[UR36][R8.64] ;  /* 0x00000024080f0980 */ /* 0x000ea2000c101900 */
[----:B------:R-:W-:-:S04]  /*37c0*/  @P0 IMAD R5, R3, R0, R26 ;  /* 0x0000000003050224 */ /* 0x000fc800078e021a */
[----:B0-----:R-:W-:-:S05]  /*37d0*/  @P0 IMAD.WIDE R4, R5, 0x4, R6 ;  /* 0x0000000405040825 */ /* 0x001fca00078e0206 */
        /* <DEDUP_REMOVED lines=9> */
[----:B------:R-:W-:-:S04]  /*3870*/  LOP3.LUT R2, R0, 0x1, RZ, 0xc0, !PT ;  /* 0x0000000100027812 */ /* 0x000fc800078ec0ff */
[----:B------:R-:W-:Y:S02]  /*3880*/  ISETP.NE.U32.AND P1, PT, R2, 0x1, PT ;  /* 0x000000010200780c */ /* 0x000fe40003f25070 */
[----:B------:R-:W-:Y:S01]  /*3890*/  @P0 IADD3 R3, PT, PT, R3, 0x2, RZ ;  /* 0x0000000203030810 */ /* 0x000fe20007ffe0ff */
[----:B--2---:R4:W-:Y:S01]  /*38a0*/  @P0 STG.E desc[UR36][R12.64], R27 ;  /* 0x0000001b0c000986 */ /* 0x0049e2000c101924 */
[----:B------:R-:W-:-:S09]  /*38b0*/  @P0 IMAD.WIDE.U32 R8, R0, 0x4, R6 ;  /* 0x0000000400080825 */ /* 0x000fd200078e0006 */
[----:B0-----:R-:W0:Y:S01]  /*38c0*/  @!P1 LDC.64 R14, c[0x0][0x388] ;  /* 0x0000e200ff0e9b82 */ /* 0x001e220000000a00 */
[----:B------:R-:W2:Y:S01]  /*38d0*/  @P0 LD.E R29, desc[UR36][R10.64+0x4] ;  /* 0x000004240a1d0980 */ /* 0x000ea2000c101900 */
[----:B------:R-:W-:-:S05]  /*38e0*/  @!P1 SHF.L.U32 R5, R3, 0x1, RZ ;  /* 0x0000000103059819 */ /* 0x000fca00000006ff */
[----:B------:R-:W-:Y:S01]  /*38f0*/  @!P1 IMAD.WIDE.U32 R4, R5, 0x4, R18 ;  /* 0x0000000405049825 */ /* 0x000fe200078e0012 */
[----:B--2---:R4:W-:Y:S04]  /*3900*/  @P0 STG.E desc[UR36][R8.64], R29 ;  /* 0x0000001d08000986 */ /* 0x0049e8000c101924 */
[----:B-1----:R-:W2:Y:S01]  /*3910*/  @!P1 LD.E R21, desc[UR36][R4.64] ;  /* 0x0000002404159980 */ /* 0x002ea2000c101900 */
[----:B------:R-:W-:-:S04]  /*3920*/  @!P1 IMAD R7, R3, R0, R26 ;  /* 0x0000000003079224 */ /* 0x000fc800078e021a */
[----:B0-----:R-:W-:-:S05]  /*3930*/  @!P1 IMAD.WIDE R6, R7, 0x4, R14 ;  /* 0x0000000407069825 */ /* 0x001fca00078e020e */
[----:B--2---:R4:W-:Y:S04]  /*3940*/  @!P1 STG.E desc[UR36][R6.64], R21 ;  /* 0x0000001506009986 */ /* 0x0049e8000c101924 */
[----:B------:R-:W2:Y:S01]  /*3950*/  @!P1 LD.E R11, desc[UR36][R4.64+0x4] ;  /* 0x00000424040b9980 */ /* 0x000ea2000c101900 */
[----:B------:R-:W-:-:S04]  /*3960*/  @!P1 IMAD R3, R3, R0, R25 ;  /* 0x0000000003039224 */ /* 0x000fc800078e0219 */
[----:B------:R-:W-:-:S05]  /*3970*/  @!P1 IMAD.WIDE R2, R3, 0x4, R14 ;  /* 0x0000000403029825 */ /* 0x000fca00078e020e */
[----:B--2---:R4:W-:Y:S02]  /*3980*/  @!P1 STG.E desc[UR36][R2.64], R11 ;  /* 0x0000000b02009986 */ /* 0x0049e4000c101924 */
.L_x_33:
[----:B------:R-:W-:Y:S05]  /*3990*/  BSYNC.RECONVERGENT B0 ;  /* 0x0000000000007941 */ /* 0x000fea0003800200 */
.L_x_3:
[----:B-1--4-:R-:W-:Y:S02]  /*39a0*/  MOV R2, 0x8 ;  /* 0x0000000800027802 */ /* 0x012fe40000000f00 */
[----:B------:R-:W-:Y:S02]  /*39b0*/  MOV R4, R22 ;  /* 0x0000001600047202 */ /* 0x000fe40000000f00 */
[----:B0-23--:R0:W1:Y:S01]  /*39c0*/  LDC.64 R6, c[0x4][R2] ;  /* 0x0100000002067b82 */ /* 0x00d0620000000a00 */
[----:B------:R-:W-:-:S07]  /*39d0*/  MOV R5, R23 ;  /* 0x0000001700057202 */ /* 0x000fce0000000f00 */
[----:B------:R-:W-:-:S07]  /*39e0*/  LEPC R20, `(.L_x_35) ;  /* 0x000000001014794e */ /* 0x000fce0000000000 */
[----:B01----:R-:W-:Y:S05]  /*39f0*/  CALL.ABS.NOINC R6 ;  /* 0x0000000006007343 */ /* 0x003fea0003c00000 */
.L_x_35:
[----:B------:R0:W1:Y:S01]  /*3a00*/  LDC.64 R6, c[0x4][R2] ;  /* 0x0100000002067b82 */ /* 0x0000620000000a00 */
[----:B------:R-:W-:Y:S02]  /*3a10*/  MOV R4, R16 ;  /* 0x0000001000047202 */ /* 0x000fe40000000f00 */
[----:B------:R-:W-:-:S07]  /*3a20*/  MOV R5, R17 ;  /* 0x0000001100057202 */ /* 0x000fce0000000f00 */
[----:B------:R-:W-:-:S07]  /*3a30*/  LEPC R20, `(.L_x_36) ;  /* 0x000000001014794e */ /* 0x000fce0000000000 */
[----:B01----:R-:W-:Y:S05]  /*3a40*/  CALL.ABS.NOINC R6 ;  /* 0x0000000006007343 */ /* 0x003fea0003c00000 */
.L_x_36:
[----:B------:R-:W0:Y:S01]  /*3a50*/  LDC.64 R2, c[0x4][R2] ;  /* 0x0100000002027b82 */ /* 0x000e220000000a00 */
[----:B------:R-:W-:Y:S02]  /*3a60*/  MOV R4, R18 ;  /* 0x0000001200047202 */ /* 0x000fe40000000f00 */
[----:B------:R-:W-:-:S07]  /*3a70*/  MOV R5, R19 ;  /* 0x0000001300057202 */ /* 0x000fce0000000f00 */
[----:B------:R-:W-:-:S07]  /*3a80*/  LEPC R20, `(.L_x_37) ;  /* 0x000000001014794e */ /* 0x000fce0000000000 */
[----:B0-----:R-:W-:Y:S05]  /*3a90*/  CALL.ABS.NOINC R2 ;  /* 0x0000000002007343 */ /* 0x001fea0003c00000 */
.L_x_37:
[----:B------:R-:W-:Y:S05]  /*3aa0*/  EXIT ;  /* 0x000000000000794d */ /* 0x000fea0003800000 */
.L_x_38:
[----:B------:R-:W-:-:S00]  /*3ab0*/  BRA `(.L_x_38) ;  /* 0xfffffffc00fc7947 */ /* 0x000fc0000383ffff */
[----:B------:R-:W-:-:S00]  /*3ac0*/  NOP ;  /* 0x0000000000007918 */ /* 0x000fc00000000000 */
        /* <DEDUP_REMOVED lines=11> */
.L_x_63:


//--------------------- .text._Z14jacobi_kernel1PfS_iPiS0_S_S_ --------------------------
	.section	.text._Z14jacobi_kernel1PfS_iPiS0_S_S_,"ax",@progbits
	.align	128
        .global         _Z14jacobi_kernel1PfS_iPiS0_S_S_
        .type           _Z14jacobi_kernel1PfS_iPiS0_S_S_,@function
        .size           _Z14jacobi_kernel1PfS_iPiS0_S_S_,(.L_x_64 - _Z14jacobi_kernel1PfS_iPiS0_S_S_)
        .other          _Z14jacobi_kernel1PfS_iPiS0_S_S_,@"STO_CUDA_ENTRY STV_DEFAULT"
_Z14jacobi_kernel1PfS_iPiS0_S_S_:
.text._Z14jacobi_kernel1PfS_iPiS0_S_S_:
        /* <DEDUP_REMOVED lines=10> */
[----:B--2---:R1:W5:Y:S02]  /*00a0*/  LDG.E R26, desc[UR36][R26.64] ;  /* 0x000000241a1a7981 */ /* 0x004364000c1e1900 */
[C---:B---3--:R-:W-:Y:S02]  /*00b0*/  IMAD.WIDE.U32 R6, R5.reuse, 0x4, R6 ;  /* 0x0000000405067825 */ /* 0x048fe400078e0006 */
[----:B------:R1:W5:Y:S04]  /*00c0*/  LDG.E R25, desc[UR36][R2.64] ;  /* 0x0000002402197981 */ /* 0x000368000c1e1900 */
[----:B------:R1:W5:Y:S01]  /*00d0*/  LDG.E R24, desc[UR36][R6.64] ;  /* 0x0000002406187981 */ /* 0x000362000c1e1900 */
[----:B0-----:R-:W-:-:S05]  /*00e0*/  IMAD.WIDE.U32 R8, R5, 0x4, R8 ;  /* 0x0000000405087825 */ /* 0x001fca00078e0008 */
[----:B------:R1:W5:Y:S01]  /*00f0*/  LDG.E R23, desc[UR36][R8.64] ;  /* 0x0000002408177981 */ /* 0x000362000c1e1900 */
[----:B------:R-:W-:-:S04]  /*0100*/  MOV R16, 0x0 ;  /* 0x0000000000107802 */ /* 0x000fc80000000f00 */
[----:B------:R1:W0:Y:S01]  /*0110*/  LDC.64 R10, c[0x4][R16] ;  /* 0x01000000100a7b82 */ /* 0x0002220000000a00 */
[----:B------:R-:W-:-:S06]  /*0120*/  UIMAD.WIDE UR38, UR38, 0x8, URZ ;  /* 0x00000008262678a5 */ /* 0x000fcc000f8e02ff */
[----:B------:R-:W-:Y:S01]  /*0130*/  IMAD.U32 R13, RZ, RZ, UR39 ;  /* 0x00000027ff0d7e24 */ /* 0x000fe2000f8e00ff */
[----:B------:R-:W-:Y:S02]  /*0140*/  MOV R5, UR39 ;  /* 0x0000002700057c02 */ /* 0x000fe40008000f00 */
[----:B------:R-:W-:Y:S02]  /*0150*/  MOV R4, UR38 ;  /* 0x0000002600047c02 */ /* 0x000fe40008000f00 */
[----:B------:R-:W-:Y:S02]  /*0160*/  MOV R12, UR38 ;  /* 0x00000026000c7c02 */ /* 0x000fe40008000f00 */
[----:B-1----:R-:W-:-:S07]  /*0170*/  MOV R5, R13 ;  /* 0x0000000d00057202 */ /* 0x002fce0000000f00 */
[----:B------:R-:W-:-:S07]  /*0180*/  LEPC R20, `(.L_x_39) ;  /* 0x000000001014794e */ /* 0x000fce0000000000 */
[----:B0----5:R-:W-:Y:S05]  /*0190*/  CALL.ABS.NOINC R10 ;  /* 0x000000000a007343 */ /* 0x021fea0003c00000 */
.L_x_39:
[----:B------:R0:W1:Y:S01]  /*01a0*/  LDC.64 R2, c[0x4][R16] ;  /* 0x0100000010027b82 */ /* 0x0000620000000a00 */
[----:B------:R-:W-:Y:S01]  /*01b0*/  MOV R6, UR38 ;  /* 0x0000002600067c02 */ /* 0x000fe20008000f00 */
[----:B------:R-:W-:Y:S01]  /*01c0*/  IMAD.U32 R8, RZ, RZ, UR38 ;  /* 0x00000026ff087e24 */ /* 0x000fe2000f8e00ff */
[----:B------:R-:W-:Y:S02]  /*01d0*/  MOV R9, UR39 ;  /* 0x0000002700097c02 */ /* 0x000fe40008000f00 */
[----:B------:R-:W-:Y:S01]  /*01e0*/  MOV R18, R4 ;  /* 0x0000000400127202 */ /* 0x000fe20000000f00 */
[----:B------:R-:W-:Y:S01]  /*01f0*/  IMAD.MOV.U32 R4, RZ, RZ, R6 ;  /* 0x000000ffff047224 */ /* 0x000fe200078e0006 */
[----:B------:R-:W-:Y:S02]  /*0200*/  MOV R19, R5 ;  /* 0x0000000500137202 */ /* 0x000fe40000000f00 */
[----:B------:R-:W-:Y:S02]  /*0210*/  MOV R7, UR39 ;  /* 0x0000002700077c02 */ /* 0x000fe40008000f00 */
[----:B0-----:R-:W-:-:S07]  /*0220*/  MOV R5, R9 ;  /* 0x0000000900057202 */ /* 0x001fce0000000f00 */
[----:B------:R-:W-:-:S07]  /*0230*/  LEPC R20, `(.L_x_40) ;  /* 0x000000001014794e */ /* 0x000fce0000000000 */
[----:B-1----:R-:W-:Y:S05]  /*0240*/  CALL.ABS.NOINC R2 ;  /* 0x0000000002007343 */ /* 0x002fea0003c00000 */
.L_x_40:
[----:B------:R-:W0:Y:S01]  /*0250*/  LDC.64 R16, c[0x4][R16] ;  /* 0x0100000010107b82 */ /* 0x000e220000000a00 */
[----:B------:R-:W-:Y:S01]  /*0260*/  MOV R6, UR38 ;  /* 0x0000002600067c02 */ /* 0x000fe20008000f00 */
[----:B------:R-:W-:Y:S01]  /*0270*/  IMAD.U32 R2, RZ, RZ, UR38 ;  /* 0x00000026ff027e24 */ /* 0x000fe2000f8e00ff */
[----:B------:R-:W-:Y:S01]  /*0280*/  MOV R3, UR39 ;  /* 0x0000002700037c02 */ /* 0x000fe20008000f00 */
[----:B------:R-:W-:Y:S01]  /*0290*/  IMAD.MOV.U32 R22, RZ, RZ, R5 ;  /* 0x000000ffff167224 */ /* 0x000fe200078e0005 */
[----:B------:R-:W-:Y:S02]  /*02a0*/  MOV R2, R4 ;  /* 0x0000000400027202 */ /* 0x000fe40000000f00 */
[----:B------:R-:W-:Y:S02]  /*02b0*/  MOV R7, UR39 ;  /* 0x0000002700077c02 */ /* 0x000fe40008000f00 */
[----:B------:R-:W-:Y:S02]  /*02c0*/  MOV R4, R6 ;  /* 0x0000000600047202 */ /* 0x000fe40000000f00 */
[----:B------:R-:W-:-:S07]  /*02d0*/  MOV R5, R3 ;  /* 0x0000000300057202 */ /* 0x000fce0000000f00 */
[----:B------:R-:W-:-:S07]  /*02e0*/  LEPC R20, `(.L_x_41) ;  /* 0x000000001014794e */ /* 0x000fce0000000000 */
[----:B0-----:R-:W-:Y:S05]  /*02f0*/  CALL.ABS.NOINC R16 ;  /* 0x0000000010007343 */ /* 0x001fea0003c00000 */
.L_x_41:
[----:B------:R-:W0:Y:S01]  /*0300*/  LDC R3, c[0x0][0x390] ;  /* 0x0000e400ff037b82 */ /* 0x000e220000000800 */
[----:B------:R-:W-:Y:S02]  /*0310*/  MOV R16, R4 ;  /* 0x0000000400107202 */ /* 0x000fe40000000f00 */
[----:B------:R-:W-:Y:S02]  /*0320*/  MOV R17, R5 ;  /* 0x0000000500117202 */ /* 0x000fe40000000f00 */
[----:B0-----:R-:W-:-:S13]  /*0330*/  ISETP.GE.AND P0, PT, R3, 0x1, PT ;  /* 0x000000010300780c */ /* 0x001fda0003f06270 */
[----:B------:R-:W-:Y:S05]  /*0340*/  @!P0 BRA `(.L_x_42) ;  /* 0x0000002000c48947 */ /* 0x000fea0003800000 */
[C---:B------:R-:W-:Y:S01]  /*0350*/  VIADD R6, R3.reuse, 0xffffffff ;  /* 0xffffffff03067836 */ /* 0x040fe20000000000 */
[----:B------:R-:W0:Y:S01]  /*0360*/  LDC.64 R4, c[0x0][0x380] ;  /* 0x0000e000ff047b82 */ /* 0x000e220000000a00 */
[----:B------:R-:W-:Y:S01]  /*0370*/  LOP3.LUT R0, R3, 0x7, RZ, 0xc0, !PT ;  /* 0x0000000703007812 */ /* 0x000fe200078ec0ff */
[----:B------:R-:W-:Y:S02]  /*0380*/  HFMA2 R20, -RZ, RZ, 0, 0 ;  /* 0x00000000ff147431 */ /* 0x000fe400000001ff */
[----:B------:R-:W-:Y:S02]  /*0390*/  ISETP.GE.U32.AND P0, PT, R6, 0x7, PT ;  /* 0x000000070600780c */ /* 0x000fe40003f06070 */
[CC--:B------:R-:W-:Y:S02]  /*03a0*/  VIMNMX R6, PT, PT, R26.reuse, R25.reuse, PT ;  /* 0x000000191a067248 */ /* 0x0c0fe40003fe0100 */
[----:B------:R-:W-:Y:S02]  /*03b0*/  VIMNMX R26, PT, PT, R26, R25, !PT ;  /* 0x000000191a1a7248 */ /* 0x000fe40007fe0100 */
[----:B------:R-:W-:Y:S01]  /*03c0*/  ISETP.NE.AND P1, PT, R0, RZ, PT ;  /* 0x000000ff0000720c */ /* 0x000fe20003f25270 */
[----:B------:R-:W-:-:S02]  /*03d0*/  IMAD R21, R6, R3, RZ ;  /* 0x0000000306157224 */ /* 0x000fc400078e02ff */
[----:B------:R-:W-:-:S04]  /*03e0*/  IMAD R25, R26, R3, RZ ;  /* 0x000000031a197224 */ /* 0x000fc800078e02ff */
[----:B------:R-:W-:Y:S06]  /*03f0*/  @!P0 BRA `(.L_x_43) ;  /* 0x0000000000dc8947 */ /* 0x000fec0003800000 */
[----:B------:R-:W-:Y:S01]  /*0400*/  MOV R6, 0x10 ;  /* 0x0000001000067802 */ /* 0x000fe20000000f00 */
[----:B------:R-:W-:Y:S01]  /*0410*/  BSSY.RECONVERGENT B0, `(.L_x_43) ;  /* 0x0000035000007945 */ /* 0x000fe20003800200 */
[----:B------:R-:W-:Y:S01]  /*0420*/  MOV R7, 0x0 ;  /* 0x0000000000077802 */ /* 0x000fe20000000f00 */
[----:B------:R-:W-:Y:S01]  /*0430*/  IMAD.MOV.U32 R29, RZ, RZ, R25 ;  /* 0x000000ffff1d7224 */ /* 0x000fe200078e0019 */
[----:B------:R-:W-:Y:S02]  /*0440*/  LOP3.LUT R20, R3, 0x7ffffff8, RZ, 0xc0, !PT ;  /* 0x7ffffff803147812 */ /* 0x000fe400078ec0ff */
[----:B------:R-:W-:Y:S01]  /*0450*/  IADD3 R28, P2, PT, R18, 0x1c, RZ ;  /* 0x0000001c121c7810 */ /* 0x000fe20007f5e0ff */
[----:B0-----:R-:W-:Y:S01]  /*0460*/  IMAD.WIDE.U32 R6, R4, 0x1, R6 ;  /* 0x0000000104067825 */ /* 0x001fe200078e0006 */
[----:B------:R-:W-:Y:S02]  /*0470*/  MOV R27, R21 ;  /* 0x00000015001b7202 */ /* 0x000fe40000000f00 */
[----:B------:R-:W-:-:S02]  /*0480*/  IADD3.X R13, PT, PT, RZ, R19, RZ, P2, !PT ;  /* 0x00000013ff0d7210 */ /* 0x000fc400017fe4ff */
[----:B------:R-:W-:Y:S02]  /*0490*/  IADD3 R26, PT, PT, -R20, RZ, RZ ;  /* 0x000000ff141a7210 */ /* 0x000fe40007ffe1ff */
[----:B------:R-:W-:-:S07]  /*04a0*/  IADD3 R7, PT, PT, R7, R5, RZ ;  /* 0x0000000507077210 */ /* 0x000fce0007ffe0ff */
.L_x_44:
[----:B------:R-:W-:-:S05]  /*04b0*/  IMAD.WIDE R8, R27, 0x4, R6 ;  /* 0x000000041b087825 */ /* 0x000fca00078e0206 */
[----:B0-----:R-:W2:Y:S01]  /*04c0*/  LDG.E R15, desc[UR36][R8.64+-0x10] ;  /* 0xfffff024080f7981 */ /* 0x001ea2000c1e1900 */
[----:B------:R-:W-:Y:S02]  /*04d0*/  IMAD.MOV.U32 R12, RZ, RZ, R28 ;  /* 0x000000ffff0c7224 */ /* 0x000fe400078e001c */
[----:B------:R-:W-:-:S03]  /*04e0*/  IMAD.WIDE R10, R29, 0x4, R6 ;  /* 0x000000041d0a7825 */ /* 0x000fc600078e0206 */
[----:B--2---:R0:W-:Y:S04]  /*04f0*/  ST.E desc[UR36][R12.64+-0x1c], R15 ;  /* 0xffffe40f0c007985 */ /* 0x0041e8000c101924 */
[----:B------:R-:W2:Y:S01]  /*0500*/  LDG.E R28, desc[UR36][R10.64+-0x10] ;  /* 0xfffff0240a1c7981 */ /* 0x000ea2000c1e1900 */
[----:B0-----:R-:W-:-:S05]  /*0510*/  IMAD.WIDE.U32 R14, R3, 0x4, R12 ;  /* 0x00000004030e7825 */ /* 0x001fca00078e000c */
[----:B--2---:R0:W-:Y:S04]  /*0520*/  ST.E desc[UR36][R14.64+-0x1c], R28 ;  /* 0xffffe41c0e007985 */ /* 0x0041e8000c101924 */
[----:B0-----:R-:W2:Y:S04]  /*0530*/  LDG.E R28, desc[UR36][R8.64+-0xc] ;  /* 0xfffff424081c7981 */ /* 0x001ea8000c1e1900 */
        /* <DEDUP_REMOVED lines=23> */
[----:B------:R-:W2:Y:S04]  /*06b0*/  LDG.E R9, desc[UR36][R8.64+0xc] ;  /* 0x00000c2408097981 */ /* 0x000ea8000c1e1900 */
[----:B--2---:R1:W-:Y:S04]  /*06c0*/  ST.E desc[UR36][R12.64], R9 ;  /* 0x000000090c007985 */ /* 0x0043e8000c101924 */
[----:B------:R-:W2:Y:S01]  /*06d0*/  LDG.E R11, desc[UR36][R10.64+0xc] ;  /* 0x00000c240a0b7981 */ /* 0x000ea2000c1e1900 */
[----:B------:R-:W-:-:S02]  /*06e0*/  IADD3 R26, PT, PT, R26, 0x8, RZ ;  /* 0x000000081a1a7810 */ /* 0x000fc40007ffe0ff */
[----:B0-----:R-:W-:Y:S02]  /*06f0*/  IADD3 R28, P3, PT, R12, 0x20, RZ ;  /* 0x000000200c1c7810 */ /* 0x001fe40007f7e0ff */
[----:B------:R-:W-:Y:S02]  /*0700*/  ISETP.NE.AND P2, PT, R26, RZ, PT ;  /* 0x000000ff1a00720c */ /* 0x000fe40003f45270 */
[----:B------:R-:W-:Y:S02]  /*0710*/  IADD3 R27, PT, PT, R27, 0x8, RZ ;  /* 0x000000081b1b7810 */ /* 0x000fe40007ffe0ff */
[----:B-1----:R-:W-:Y:S02]  /*0720*/  IADD3.X R13, PT, PT, RZ, R13, RZ, P3, !PT ;  /* 0x0000000dff0d7210 */ /* 0x002fe40001ffe4ff */
[----:B------:R-:W-:Y:S01]  /*0730*/  IADD3 R29, PT, PT, R29, 0x8, RZ ;  /* 0x000000081d1d7810 */ /* 0x000fe20007ffe0ff */
[----:B--2---:R0:W-:Y:S06]  /*0740*/  ST.E desc[UR36][R14.64], R11 ;  /* 0x0000000b0e007985 */ /* 0x0041ec000c101924 */
[----:B------:R-:W-:Y:S05]  /*0750*/  @P2 BRA `(.L_x_44) ;  /* 0xfffffffc00542947 */ /* 0x000fea000383ffff */
[----:B------:R-:W-:Y:S05]  /*0760*/  BSYNC.RECONVERGENT B0 ;  /* 0x0000000000007941 */ /* 0x000fea0003800200 */
.L_x_43:
[----:B------:R-:W-:Y:S05]  /*0770*/  @!P1 BRA `(.L_x_45) ;  /* 0x0000000400009947 */ /* 0x000fea0003800000 */
[----:B------:R-:W-:Y:S02]  /*0780*/  ISETP.GE.U32.AND P2, PT, R0, 0x4, PT ;  /* 0x000000040000780c */ /* 0x000fe40003f46070 */
[----:B------:R-:W-:-:S04]  /*0790*/  LOP3.LUT R26, R3, 0x3, RZ, 0xc0, !PT ;  /* 0x00000003031a7812 */ /* 0x000fc800078ec0ff */
[----:B------:R-:W-:-:S07]  /*07a0*/  ISETP.NE.AND P3, PT, R26, RZ, PT ;  /* 0x000000ff1a00720c */ /* 0x000fce0003f65270 */
[----:B------:R-:W-:Y:S06]  /*07b0*/  @!P2 BRA `(.L_x_46) ;  /* 0x000000000068a947 */ /* 0x000fec0003800000 */
[----:B------:R-:W1:Y:S01]  /*07c0*/  LDC.64 R6, c[0x0][0x380] ;  /* 0x0000e000ff067b82 */ /* 0x000e620000000a00 */
[----:B------:R-:W-:-:S04]  /*07d0*/  IMAD.IADD R13, R21, 0x1, R20 ;  /* 0x00000001150d7824 */ /* 0x000fc800078e0214 */
[----:B-1----:R-:W-:-:S05]  /*07e0*/  IMAD.WIDE R12, R13, 0x4, R6 ;  /* 0x000000040d0c7825 */ /* 0x002fca00078e0206 */
[----:B------:R-:W2:Y:S01]  /*07f0*/  LDG.E R27, desc[UR36][R12.64] ;  /* 0x000000240c1b7981 */ /* 0x000ea2000c1e1900 */
[----:B------:R-:W-:Y:S01]  /*0800*/  IADD3 R9, PT, PT, R25, R20, RZ ;  /* 0x0000001419097210 */ /* 0x000fe20007ffe0ff */
[----:B0-----:R-:W-:-:S04]  /*0810*/  IMAD.WIDE.U32 R10, R20, 0x4, R18 ;  /* 0x00000004140a7825 */ /* 0x001fc800078e0012 */
[----:B------:R-:W-:Y:S01]  /*0820*/  IMAD.WIDE R6, R9, 0x4, R6 ;  /* 0x0000000409067825 */ /* 0x000fe200078e0206 */
[----:B------:R-:W-:Y:S01]  /*0830*/  IADD3 R15, PT, PT, R20, R3, RZ ;  /* 0x00000003140f7210 */ /* 0x000fe20007ffe0ff */
[----:B--2---:R-:W-:Y:S04]  /*0840*/  ST.E desc[UR36][R10.64], R27 ;  /* 0x0000001b0a007985 */ /* 0x004fe8000c101924 */
[----:B------:R-:W2:Y:S01]  /*0850*/  LDG.E R29, desc[UR36][R6.64] ;  /* 0x00000024061d7981 */ /* 0x000ea2000c1e1900 */
[----:B------:R-:W-:-:S05]  /*0860*/  IMAD.WIDE.U32 R14, R15, 0x4, R18 ;  /* 0x000000040f0e7825 */ /* 0x000fca00078e0012 */
[----:B--2---:R0:W-:Y:S04]  /*0870*/  ST.E desc[UR36][R14.64], R29 ;  /* 0x0000001d0e007985 */ /* 0x0041e8000c101924 */
[----:B------:R-:W2:Y:S01]  /*0880*/  LDG.E R28, desc[UR36][R12.64+0x4] ;  /* 0x000004240c1c7981 */ /* 0x000ea2000c1e1900 */
[----:B------:R-:W-:-:S03]  /*0890*/  IMAD.WIDE.U32 R8, R3, 0x4, R10 ;  /* 0x0000000403087825 */ /* 0x000fc600078e000a */
[----:B--2---:R-:W-:Y:S04]  /*08a0*/  ST.E desc[UR36][R10.64+0x4], R28 ;  /* 0x0000041c0a007985 */ /* 0x004fe8000c101924 */
[----:B0-----:R-:W2:Y:S04]  /*08b0*/  LDG.E R15, desc[UR36][R6.64+0x4] ;  /* 0x00000424060f7981 */ /* 0x001ea8000c1e1900 */
[----:B--2---:R-:W-:Y:S04]  /*08c0*/  ST.E desc[UR36][R8.64+0x4], R15 ;  /* 0x0000040f08007985 */ /* 0x004fe8000c101924 */
[----:B------:R-:W2:Y:S04]  /*08d0*/  LDG.E R27, desc[UR36][R12.64+0x8] ;  /* 0x000008240c1b7981 */ /* 0x000ea8000c1e1900 */
[----:B--2---:R0:W-:Y:S04]  /*08e0*/  ST.E desc[UR36][R10.64+0x8], R27 ;  /* 0x0000081b0a007985 */ /* 0x0041e8000c101924 */
[----:B0-----:R-:W2:Y:S04]  /*08f0*/  LDG.E R27, desc[UR36][R6.64+0x8] ;  /* 0x00000824061b7981 */ /* 0x001ea8000c1e1900 */
[----:B--2---:R1:W-:Y:S04]  /*0900*/  ST.E desc[UR36][R8.64+0x8], R27 ;  /* 0x0000081b08007985 */ /* 0x0043e8000c101924 */
[----:B------:R-:W2:Y:S04]  /*0910*/  LDG.E R29, desc[UR36][R12.64+0xc] ;  /* 0x00000c240c1d7981 */ /* 0x000ea8000c1e1900 */
[----:B--2---:R1:W-:Y:S04]  /*0920*/  ST.E desc[UR36][R10.64+0xc], R29 ;  /* 0x00000c1d0a007985 */ /* 0x0043e8000c101924 */
[----:B------:R-:W2:Y:S01]  /*0930*/  LDG.E R14, desc[UR36][R6.64+0xc] ;  /* 0x00000c24060e7981 */ /* 0x000ea2000c1e1900 */
[----:B------:R-:W-:-:S03]  /*0940*/  IADD3 R20, PT, PT, R20, 0x4, RZ ;  /* 0x0000000414147810 */ /* 0x000fc60007ffe0ff */
[----:B--2---:R1:W-:Y:S04]  /*0950*/  ST.E desc[UR36][R8.64+0xc], R14 ;  /* 0x00000c0e08007985 */ /* 0x0043e8000c101924 */
.L_x_46:
[----:B------:R-:W-:Y:S05]  /*0960*/  @!P3 BRA `(.L_x_45) ;  /* 0x000000000084b947 */ /* 0x000fea0003800000 */
[----:B------:R-:W-:-:S13]  /*0970*/  ISETP.NE.AND P2, PT, R26, 0x1, PT ;  /* 0x000000011a00780c */ /* 0x000fda0003f45270 */
[----:B------:R-:W2:Y:S01]  /*0980*/  @P2 LDC.64 R6, c[0x0][0x380] ;  /* 0x0000e000ff062b82 */ /* 0x000ea20000000a00 */
[----:B------:R-:W-:-:S05]  /*0990*/  @P2 IADD3 R13, PT, PT, R21, R20, RZ ;  /* 0x00000014150d2210 */ /* 0x000fca0007ffe0ff */
[----:B--2---:R-:W-:-:S05]  /*09a0*/  @P2 IMAD.WIDE R12, R13, 0x4, R6 ;  /* 0x000000040d0c2825 */ /* 0x004fca00078e0206 */
[----:B-1----:R-:W2:Y:S01]  /*09b0*/  @P2 LDG.E R27, desc[UR36][R12.64] ;  /* 0x000000240c1b2981 */ /* 0x002ea2000c1e1900 */
[----:B------:R-:W-:Y:S02]  /*09c0*/  @P2 IMAD.IADD R9, R25, 0x1, R20 ;  /* 0x0000000119092824 */ /* 0x000fe400078e0214 */
[----:B0-----:R-:W-:-:S04]  /*09d0*/  @P2 IMAD.WIDE.U32 R10, R20, 0x4, R18 ;  /* 0x00000004140a2825 */ /* 0x001fc800078e0012 */
[----:B------:R-:W-:Y:S01]  /*09e0*/  @P2 IMAD.WIDE R6, R9, 0x4, R6 ;  /* 0x0000000409062825 */ /* 0x000fe200078e0206 */
[----:B------:R-:W-:Y:S01]  /*09f0*/  @P2 IADD3 R9, PT, PT, R20, R3, RZ ;  /* 0x0000000314092210 */ /* 0x000fe20007ffe0ff */
[----:B--2---:R-:W-:Y:S04]  /*0a00*/  @P2 ST.E desc[UR36][R10.64], R27 ;  /* 0x0000001b0a002985 */ /* 0x004fe8000c101924 */
[----:B------:R-:W2:Y:S01]  /*0a10*/  @P2 LDG.E R15, desc[UR36][R6.64] ;  /* 0x00000024060f2981 */ /* 0x000ea2000c1e1900 */
[----:B------:R-:W-:-:S05]  /*0a20*/  @P2 IMAD.WIDE.U32 R8, R9, 0x4, R18 ;  /* 0x0000000409082825 */ /* 0x000fca00078e0012 */
[----:B--2---:R0:W-:Y:S04]  /*0a30*/  @P2 ST.E desc[UR36][R8.64], R15 ;  /* 0x0000000f08002985 */ /* 0x0041e8000c101924 */
[----:B------:R-:W2:Y:S01]  /*0a40*/  @P2 LDG.E R13, desc[UR36][R12.64+0x4] ;  /* 0x000004240c0d2981 */ /* 0x000ea2000c1e1900 */
[----:B------:R-:W-:-:S04]  /*0a50*/  LOP3.LUT R14, R3, 0x1, RZ, 0xc0, !PT ;  /* 0x00000001030e7812 */ /* 0x000fc800078ec0ff */
[----:B------:R-:W-:-:S13]  /*0a60*/  ISETP.NE.U32.AND P3, PT, R14, 0x1, PT ;  /* 0x000000010e00780c */ /* 0x000fda0003f65070 */
[----:B0-----:R-:W0:Y:S01]  /*0a70*/  @!P3 LDC.64 R14, c[0x0][0x380] ;  /* 0x0000e000ff0ebb82 */ /* 0x001e220000000a00 */
[----:B--2---:R2:W-:Y:S04]  /*0a80*/  @P2 ST.E desc[UR36][R10.64+0x4], R13 ;  /* 0x0000040d0a002985 */ /* 0x0045e8000c101924 */
[----:B------:R-:W3:Y:S01]  /*0a90*/  @P2 LDG.E R12, desc[UR36][R6.64+0x4] ;  /* 0x00000424060c2981 */ /* 0x000ee2000c1e1900 */
[----:B------:R-:W-:Y:S01]  /*0aa0*/  @P2 IADD3 R20, PT, PT, R20, 0x2, RZ ;  /* 0x0000000214142810 */ /* 0x000fe20007ffe0ff */
[----:B------:R-:W-:-:S03]  /*0ab0*/  @P2 IMAD.WIDE.U32 R26, R3, 0x4, R10 ;  /* 0x00000004031a2825 */ /* 0x000fc600078e000a */
[----:B------:R-:W-:-:S05]  /*0ac0*/  @!P3 IADD3 R29, PT, PT, R21, R20, RZ ;  /* 0x00000014151db210 */ /* 0x000fca0007ffe0ff */
[----:B0-----:R-:W-:Y:S01]  /*0ad0*/  @!P3 IMAD.WIDE R28, R29, 0x4, R14 ;  /* 0x000000041d1cb825 */ /* 0x001fe200078e020e */
[----:B---3--:R2:W-:Y:S05]  /*0ae0*/  @P2 ST.E desc[UR36][R26.64+0x4], R12 ;  /* 0x0000040c1a002985 */ /* 0x0085ea000c101924 */
[----:B------:R-:W3:Y:S01]  /*0af0*/  @!P3 LDG.E R29, desc[UR36][R28.64] ;  /* 0x000000241c1db981 */ /* 0x000ee2000c1e1900 */
[----:B------:R-:W-:Y:S01]  /*0b00*/  @!P3 IADD3 R9, PT, PT, R25, R20, RZ ;  /* 0x000000141909b210 */ /* 0x000fe20007ffe0ff */
[----:B------:R-:W-:-:S04]  /*0b10*/  @!P3 IMAD.WIDE.U32 R6, R20, 0x4, R18 ;  /* 0x000000041406b825 */ /* 0x000fc800078e0012 */
[----:B------:R-:W-:Y:S01]  /*0b20*/  @!P3 IMAD.WIDE R14, R9, 0x4, R14 ;  /* 0x00000004090eb825 */ /* 0x000fe200078e020e */
[----:B---3--:R2:W-:Y:S05]  /*0b30*/  @!P3 ST.E desc[UR36][R6.64], R29 ;  /* 0x0000001d0600b985 */ /* 0x0085ea000c101924 */
[----:B------:R-:W3:Y:S01]  /*0b40*/  @!P3 LDG.E R15, desc[UR36][R14.64] ;  /* 0x000000240e0fb981 */ /* 0x000ee2000c1e1900 */
[----:B------:R-:W-:-:S04]  /*0b50*/  @!P3 IMAD.IADD R9, R20, 0x1, R3 ;  /* 0x000000011409b824 */ /* 0x000fc800078e0203 */
[----:B------:R-:W-:-:S05]  /*0b60*/  @!P3 IMAD.WIDE.U32 R8, R9, 0x4, R18 ;  /* 0x000000040908b825 */ /* 0x000fca00078e0012 */
[----:B---3--:R2:W-:Y:S02]  /*0b70*/  @!P3 ST.E desc[UR36][R8.64], R15 ;  /* 0x0000000f0800b985 */ /* 0x0085e4000c101924 */
.L_x_45:
[----:B0-2---:R-:W-:Y:S01]  /*0b80*/  MOV R15, RZ ;  /* 0x000000ff000f7202 */ /* 0x005fe20000000f00 */
[----:B------:R-:W-:Y:S06]  /*0b90*/  @!P0 BRA `(.L_x_47) ;  /* 0x0000000400288947 */ /* 0x000fec0003800000 */
[----:B-1----:R-:W-:Y:S01]  /*0ba0*/  IADD3 R8, P2, PT, R18, 0x10, RZ ;  /* 0x0000001012087810 */ /* 0x002fe20007f5e0ff */
[----:B------:R-:W-:Y:S01]  /*0bb0*/  BSSY.RECONVERGENT B0, `(.L_x_47) ;  /* 0x0000048000007945 */ /* 0x000fe20003800200 */
[----:B------:R-:W-:Y:S02]  /*0bc0*/  IADD3 R14, P3, PT, R16, 0x10, RZ ;  /* 0x00000010100e7810 */ /* 0x000fe40007f7e0ff */
[----:B------:R-:W-:Y:S02]  /*0bd0*/  LOP3.LUT R15, R3, 0x7ffffff8, RZ, 0xc0, !PT ;  /* 0x7ffffff8030f7812 */ /* 0x000fe400078ec0ff */
[----:B------:R-:W-:Y:S02]  /*0be0*/  IADD3.X R9, PT, PT, RZ, R19, RZ, P2, !PT ;  /* 0x00000013ff097210 */ /* 0x000fe400017fe4ff */
[----:B------:R-:W-:Y:S02]  /*0bf0*/  IADD3.X R13, PT, PT, RZ, R17, RZ, P3, !PT ;  /* 0x00000011ff0d7210 */ /* 0x000fe40001ffe4ff */
[----:B------:R-:W-:-:S07]  /*0c00*/  IADD3 R12, PT, PT, -R15, RZ, RZ ;  /* 0x000000ff0f0c7210 */ /* 0x000fce0007ffe1ff */
.L_x_48:
[----:B--2---:R-:W-:Y:S01]  /*0c10*/  IMAD.MOV.U32 R6, RZ, RZ, R14 ;  /* 0x000000ffff067224 */ /* 0x004fe200078e000e */
[----:B------:R-:W-:-:S05]  /*0c20*/  MOV R7, R13 ;  /* 0x0000000d00077202 */ /* 0x000fca0000000f00 */
[----:B------:R-:W-:Y:S04]  /*0c30*/  ST.E desc[UR36][R6.64+-0x10], RZ ;  /* 0xfffff0ff06007985 */ /* 0x000fe8000c101924 */
[----:B------:R-:W2:Y:S02]  /*0c40*/  LD.E R11, desc[UR36][R8.64+-0x10] ;  /* 0xfffff024080b7980 */ /* 0x000ea4000c101900 */
[----:B--2---:R-:W-:Y:S01]  /*0c50*/  FFMA R14, R24, R11, RZ ;  /* 0x0000000b180e7223 */ /* 0x004fe200000000ff */
[----:B------:R-:W-:-:S04]  /*0c60*/  IMAD.WIDE.U32 R10, R3, 0x4, R8 ;  /* 0x00000004030a7825 */ /* 0x000fc800078e0008 */
        /* <DEDUP_REMOVED lines=10> */
[----:B---3--:R-:W-:-:S05]  /*0d10*/  FFMA R27, -R23, R26, R20 ;  /* 0x0000001a171b7223 */ /* 0x008fca0000000114 */
[----:B------:R3:W-:Y:S04]  /*0d20*/  ST.E desc[UR36][R6.64+-0xc], R27 ;  /* 0xfffff41b06007985 */ /* 0x0007e8000c101924 */
[----:B------:R-:W0:Y:S02]  /*0d30*/  LD.E R29, desc[UR36][R8.64+-0x8] ;  /* 0xfffff824081d7980 */ /* 0x000e24000c101900 */
[----:B0-----:R-:W-:-:S05]  /*0d40*/  FFMA R14, R24, R29, RZ ;  /* 0x0000001d180e7223 */ /* 0x001fca00000000ff */
[----:B------:R0:W-:Y:S04]  /*0d50*/  ST.E desc[UR36][R6.64+-0x8], R14 ;  /* 0xfffff80e06007985 */ /* 0x0001e8000c101924 */
[----:B-1----:R-:W4:Y:S04]  /*0d60*/  LD.E R13, desc[UR36][R10.64+-0x8] ;  /* 0xfffff8240a0d7980 */ /* 0x002f28000c101900 */
[----:B------:R-:W-:Y:S01]  /*0d70*/  ST.E desc[UR36][R6.64+-0x4], RZ ;  /* 0xfffffcff06007985 */ /* 0x000fe2000c101924 */
[----:B----4-:R-:W-:-:S05]  /*0d80*/  FFMA R13, -R23, R13, R14 ;  /* 0x0000000d170d7223 */ /* 0x010fca000000010e */
        /* <DEDUP_REMOVED lines=21> */
[----:B------:R-:W-:Y:S04]  /*0ee0*/  ST.E desc[UR36][R6.64+0x4], R27 ;  /* 0x0000041b06007985 */ /* 0x000fe8000c101924 */
[----:B------:R-:W0:Y:S02]  /*0ef0*/  LD.E R29, desc[UR36][R8.64+0x8] ;  /* 0x00000824081d7980 */ /* 0x000e24000c101900 */
[----:B0-----:R-:W-:-:S05]  /*0f00*/  FFMA R14, R24, R29, RZ ;  /* 0x0000001d180e7223 */ /* 0x001fca00000000ff */
[----:B------:R0:W-:Y:S04]  /*0f10*/  ST.E desc[UR36][R6.64+0x8], R14 ;  /* 0x0000080e06007985 */ /* 0x0001e8000c101924 */
[----:B-1----:R-:W3:Y:S04]  /*0f20*/  LD.E R13, desc[UR36][R10.64+0x8] ;  /* 0x000008240a0d7980 */ /* 0x002ee8000c101900 */
[----:B------:R-:W-:Y:S01]  /*0f30*/  ST.E desc[UR36][R6.64+0xc], RZ ;  /* 0x00000cff06007985 */ /* 0x000fe2000c101924 */
[----:B---3--:R-:W-:-:S05]  /*0f40*/  FFMA R13, -R23, R13, R14 ;  /* 0x0000000d170d7223 */ /* 0x008fca000000010e */
[----:B------:R1:W-:Y:S04]  /*0f50*/  ST.E desc[UR36][R6.64+0x8], R13 ;  /* 0x0000080d06007985 */ /* 0x0003e8000c101924 */
[----:B------:R-:W2:Y:S02]  /*0f60*/  LD.E R29, desc[UR36][R8.64+0xc] ;  /* 0x00000c24081d7980 */ /* 0x000ea4000c101900 */
[----:B--2---:R-:W-:-:S05]  /*0f70*/  FFMA R20, R24, R29, RZ ;  /* 0x0000001d18147223 */ /* 0x004fca00000000ff */
[----:B------:R2:W-:Y:S04]  /*0f80*/  ST.E desc[UR36][R6.64+0xc], R20 ;  /* 0x00000c1406007985 */ /* 0x0005e8000c101924 */
[----:B------:R-:W3:Y:S01]  /*0f90*/  LD.E R26, desc[UR36][R10.64+0xc] ;  /* 0x00000c240a1a7980 */ /* 0x000ee2000c101900 */
[----:B------:R-:W-:Y:S02]  /*0fa0*/  IADD3 R12, PT, PT, R12, 0x8, RZ ;  /* 0x000000080c0c7810 */ /* 0x000fe40007ffe0ff */
[----:B------:R-:W-:Y:S02]  /*0fb0*/  IADD3 R8, P3, PT, R8, 0x20, RZ ;  /* 0x0000002008087810 */ /* 0x000fe40007f7e0ff */
[----:B------:R-:W-:Y:S02]  /*0fc0*/  ISETP.NE.AND P2, PT, R12, RZ, PT ;  /* 0x000000ff0c00720c */ /* 0x000fe40003f45270 */
[----:B0-----:R-:W-:-:S02]  /*0fd0*/  IADD3 R14, P4, PT, R6, 0x20, RZ ;  /* 0x00000020060e7810 */ /* 0x001fc40007f9e0ff */
[----:B------:R-:W-:Y:S02]  /*0fe0*/  IADD3.X R9, PT, PT, RZ, R9, RZ, P3, !PT ;  /* 0x00000009ff097210 */ /* 0x000fe40001ffe4ff */
[----:B-1----:R-:W-:Y:S01]  /*0ff0*/  IADD3.X R13, PT, PT, RZ, R7, RZ, P4, !PT ;  /* 0x00000007ff0d7210 */ /* 0x002fe200027fe4ff */
[----:B---3--:R-:W-:-:S05]  /*1000*/  FFMA R27, -R23, R26, R20 ;  /* 0x0000001a171b7223 */ /* 0x008fca0000000114 */
[----:B------:R2:W-:Y:S01]  /*1010*/  ST.E desc[UR36][R6.64+0xc], R27 ;  /* 0x00000c1b06007985 */ /* 0x0005e2000c101924 */
[----:B------:R-:W-:Y:S05]  /*1020*/  @P2 BRA `(.L_x_48) ;  /* 0xfffffff800f82947 */ /* 0x000fea000383ffff */
[----:B------:R-:W-:Y:S05]  /*1030*/  BSYNC.RECONVERGENT B0 ;  /* 0x0000000000007941 */ /* 0x000fea0003800200 */
.L_x_47:
[----:B-1----:R-:W-:Y:S01]  /*1040*/  LOP3.LUT R14, R3, 0x3, RZ, 0xc0, !PT ;  /* 0x00000003030e7812 */ /* 0x002fe200078ec0ff */
[----:B------:R-:W-:Y:S06]  /*1050*/  @!P1 BRA `(.L_x_49) ;  /* 0x0000000400209947 */ /* 0x000fec0003800000 */
[----:B------:R-:W-:Y:S02]  /*1060*/  ISETP.GE.U32.AND P2, PT, R0, 0x4, PT ;  /* 0x000000040000780c */ /* 0x000fe40003f46070 */
[----:B------:R-:W-:-:S11]  /*1070*/  ISETP.NE.AND P3, PT, R14, RZ, PT ;  /* 0x000000ff0e00720c */ /* 0x000fd60003f65270 */
[----:B------:R-:W-:Y:S05]  /*1080*/  @!P2 BRA `(.L_x_50) ;  /* 0x000000000088a947 */ /* 0x000fea0003800000 */
[----:B------:R-:W-:-:S04]  /*1090*/  IMAD.WIDE.U32 R10, R15, 0x4, R16 ;  /* 0x000000040f0a7825 */ /* 0x000fc800078e0010 */
[C---:B------:R-:W-:Y:S01]  /*10a0*/  IMAD.WIDE.U32 R8, R15.reuse, 0x4, R18 ;  /* 0x000000040f087825 */ /* 0x040fe200078e0012 */
[----:B------:R-:W-:Y:S04]  /*10b0*/  ST.E desc[UR36][R10.64], RZ ;  /* 0x000000ff0a007985 */ /* 0x000fe8000c101924 */
[----:B--2---:R-:W2:Y:S01]  /*10c0*/  LD.E R7, desc[UR36][R8.64] ;  /* 0x0000002408077980 */ /* 0x004ea2000c101900 */
[----:B------:R-:W-:-:S04]  /*10d0*/  IMAD.IADD R13, R15, 0x1, R3 ;  /* 0x000000010f0d7824 */ /* 0x000fc800078e0203 */
[----:B------:R-:W-:-:S04]  /*10e0*/  IMAD.WIDE.U32 R12, R13, 0x4, R18 ;  /* 0x000000040d0c7825 */ /* 0x000fc800078e0012 */
[----:B--2---:R-:W-:-:S05]  /*10f0*/  FFMA R20, R24, R7, RZ ;  /* 0x0000000718147223 */ /* 0x004fca00000000ff */
[----:B------:R-:W-:Y:S04]  /*1100*/  ST.E desc[UR36][R10.64], R20 ;  /* 0x000000140a007985 */ /* 0x000fe8000c101924 */
[----:B------:R-:W2:Y:S04]  /*1110*/  LD.E R12, desc[UR36][R12.64] ;  /* 0x000000240c0c7980 */ /* 0x000ea8000c101900 */
[----:B------:R-:W-:Y:S01]  /*1120*/  ST.E desc[UR36][R10.64+0x4], RZ ;  /* 0x000004ff0a007985 */ /* 0x000fe2000c101924 */
[----:B--2---:R-:W-:-:S05]  /*1130*/  FFMA R27, -R23, R12, R20 ;  /* 0x0000000c171b7223 */ /* 0x004fca0000000114 */
[----:B------:R0:W-:Y:S04]  /*1140*/  ST.E desc[UR36][R10.64], R27 ;  /* 0x0000001b0a007985 */ /* 0x0001e8000c101924 */
[----:B------:R-:W2:Y:S02]  /*1150*/  LD.E R7, desc[UR36][R8.64+0x4] ;  /* 0x0000042408077980 */ /* 0x000ea4000c101900 */
[----:B--2---:R-:W-:Y:S01]  /*1160*/  FFMA R26, R24, R7, RZ ;  /* 0x00000007181a7223 */ /* 0x004fe200000000ff */
[----:B------:R-:W-:-:S04]  /*1170*/  IMAD.WIDE.U32 R6, R3, 0x4, R8 ;  /* 0x0000000403067825 */ /* 0x000fc800078e0008 */
        /* <DEDUP_REMOVED lines=8> */
[----:B------:R-:W2:Y:S04]  /*1200*/  LD.E R13, desc[UR36][R6.64+0x8] ;  /* 0x00000824060d7980 */ /* 0x000ea8000c101900 */
[----:B------:R3:W-:Y:S01]  /*1210*/  ST.E desc[UR36][R10.64+0xc], RZ ;  /* 0x00000cff0a007985 */ /* 0x0007e2000c101924 */
[----:B--2---:R-:W-:-:S05]  /*1220*/  FFMA R13, -R23, R13, R12 ;  /* 0x0000000d170d7223 */ /* 0x004fca000000010c */
[----:B------:R3:W-:Y:S04]  /*1230*/  ST.E desc[UR36][R10.64+0x8], R13 ;  /* 0x0000080d0a007985 */ /* 0x0007e8000c101924 */
[----:B0-----:R-:W2:Y:S02]  /*1240*/  LD.E R27, desc[UR36][R8.64+0xc] ;  /* 0x00000c24081b7980 */ /* 0x001ea4000c101900 */
[----:B--2---:R-:W-:-:S05]  /*1250*/  FFMA R20, R24, R27, RZ ;  /* 0x0000001b18147223 */ /* 0x004fca00000000ff */
[----:B------:R3:W-:Y:S04]  /*1260*/  ST.E desc[UR36][R10.64+0xc], R20 ;  /* 0x00000c140a007985 */ /* 0x0007e8000c101924 */
[----:B-1----:R-:W2:Y:S01]  /*1270*/  LD.E R26, desc[UR36][R6.64+0xc] ;  /* 0x00000c24061a7980 */ /* 0x002ea2000c101900 */
[----:B------:R-:W-:Y:S01]  /*1280*/  IADD3 R15, PT, PT, R15, 0x4, RZ ;  /* 0x000000040f0f7810 */ /* 0x000fe20007ffe0ff */
[----:B--2---:R-:W-:-:S05]  /*1290*/  FFMA R27, -R23, R26, R20 ;  /* 0x0000001a171b7223 */ /* 0x004fca0000000114 */
[----:B------:R3:W-:Y:S02]  /*12a0*/  ST.E desc[UR36][R10.64+0xc], R27 ;  /* 0x00000c1b0a007985 */ /* 0x0007e4000c101924 */
.L_x_50:
[----:B------:R-:W-:Y:S05]  /*12b0*/  @!P3 BRA `(.L_x_49) ;  /* 0x000000000088b947 */ /* 0x000fea0003800000 */
[----:B------:R-:W-:-:S13]  /*12c0*/  ISETP.NE.AND P2, PT, R14, 0x1, PT ;  /* 0x000000010e00780c */ /* 0x000fda0003f45270 */
[----:B--2---:R-:W-:-:S04]  /*12d0*/  @P2 IMAD.WIDE.U32 R6, R15, 0x4, R16 ;  /* 0x000000040f062825 */ /* 0x004fc800078e0010 */
[C---:B------:R-:W-:Y:S01]  /*12e0*/  @P2 IMAD.WIDE.U32 R8, R15.reuse, 0x4, R18 ;  /* 0x000000040f082825 */ /* 0x040fe200078e0012 */
[----:B------:R-:W-:Y:S04]  /*12f0*/  @P2 ST.E desc[UR36][R6.64], RZ ;  /* 0x000000ff06002985 */ /* 0x000fe8000c101924 */
[----:B---3--:R-:W2:Y:S01]  /*1300*/  @P2 LD.E R11, desc[UR36][R8.64] ;  /* 0x00000024080b2980 */ /* 0x008ea2000c101900 */
[----:B------:R-:W-:Y:S01]  /*1310*/  @P2 IADD3 R13, PT, PT, R15, R3, RZ ;  /* 0x000000030f0d2210 */ /* 0x000fe20007ffe0ff */
[----:B--2---:R-:W-:-:S04]  /*1320*/  @P2 FFMA R12, R24, R11, RZ ;  /* 0x0000000b180c2223 */ /* 0x004fc800000000ff */
[----:B------:R-:W-:Y:S01]  /*1330*/  @P2 IMAD.WIDE.U32 R10, R13, 0x4, R18 ;  /* 0x000000040d0a2825 */ /* 0x000fe200078e0012 */
[----:B------:R-:W-:Y:S05]  /*1340*/  @P2 ST.E desc[UR36][R6.64], R12 ;  /* 0x0000000c06002985 */ /* 0x000fea000c101924 */
[----:B------:R-:W2:Y:S04]  /*1350*/  @P2 LD.E R10, desc[UR36][R10.64] ;  /* 0x000000240a0a2980 */ /* 0x000ea8000c101900 */
[----:B------:R-:W-:Y:S01]  /*1360*/  @P2 ST.E desc[UR36][R6.64+0x4], RZ ;  /* 0x000004ff06002985 */ /* 0x000fe2000c101924 */
[----:B--2---:R-:W-:-:S05]  /*1370*/  @P2 FFMA R13, -R23, R10, R12 ;  /* 0x0000000a170d2223 */ /* 0x004fca000000010c */
[----:B------:R0:W-:Y:S04]  /*1380*/  @P2 ST.E desc[UR36][R6.64], R13 ;  /* 0x0000000d06002985 */ /* 0x0001e8000c101924 */
[----:B------:R-:W2:Y:S01]  /*1390*/  @P2 LD.E R27, desc[UR36][R8.64+0x4] ;  /* 0x00000424081b2980 */ /* 0x000ea2000c101900 */
[----:B------:R-:W-:-:S04]  /*13a0*/  LOP3.LUT R28, R3, 0x1, RZ, 0xc0, !PT ;  /* 0x00000001031c7812 */ /* 0x000fc800078ec0ff */
[----:B------:R-:W-:Y:S01]  /*13b0*/  ISETP.NE.U32.AND P3, PT, R28, 0x1, PT ;  /* 0x000000011c00780c */ /* 0x000fe20003f65070 */
[----:B--2---:R-:W-:Y:S01]  /*13c0*/  @P2 FFMA R20, R24, R27, RZ ;  /* 0x0000001b18142223 */ /* 0x004fe200000000ff */
[----:B------:R-:W-:-:S04]  /*13d0*/  @P2 IMAD.WIDE.U32 R26, R3, 0x4, R8 ;  /* 0x00000004031a2825 */ /* 0x000fc800078e0008 */
[----:B------:R1:W-:Y:S04]  /*13e0*/  @P2 ST.E desc[UR36][R6.64+0x4], R20 ;  /* 0x0000041406002985 */ /* 0x0003e8000c101924 */
[----:B------:R-:W2:Y:S01]  /*13f0*/  @P2 LD.E R26, desc[UR36][R26.64+0x4] ;  /* 0x000004241a1a2980 */ /* 0x000ea2000c101900 */
[----:B------:R-:W-:-:S05]  /*1400*/  @P2 IADD3 R15, PT, PT, R15, 0x2, RZ ;  /* 0x000000020f0f2810 */ /* 0x000fca0007ffe0ff */
[----:B------:R-:W-:-:S04]  /*1410*/  @!P3 IMAD.WIDE.U32 R10, R15, 0x4, R16 ;  /* 0x000000040f0ab825 */ /* 0x000fc800078e0010 */
[----:B0-----:R-:W-:-:S04]  /*1420*/  @!P3 IMAD.WIDE.U32 R12, R15, 0x4, R18 ;  /* 0x000000040f0cb825 */ /* 0x001fc800078e0012 */
[----:B--2---:R-:W-:-:S05]  /*1430*/  @P2 FFMA R29, -R23, R26, R20 ;  /* 0x0000001a171d2223 */ /* 0x004fca0000000114 */
[----:B------:R0:W-:Y:S04]  /*1440*/  @P2 ST.E desc[UR36][R6.64+0x4], R29 ;  /* 0x0000041d06002985 */ /* 0x0001e8000c101924 */
[----:B------:R0:W-:Y:S04]  /*1450*/  @!P3 ST.E desc[UR36][R10.64], RZ ;  /* 0x000000ff0a00b985 */ /* 0x0001e8000c101924 */
[----:B------:R-:W1:Y:S01]  /*1460*/  @!P3 LD.E R13, desc[UR36][R12.64] ;  /* 0x000000240c0db980 */ /* 0x000e62000c101900 */
[----:B------:R-:W-:-:S05]  /*1470*/  @!P3 IADD3 R9, PT, PT, R15, R3, RZ ;  /* 0x000000030f09b210 */ /* 0x000fca0007ffe0ff */
[----:B------:R-:W-:-:S04]  /*1480*/  @!P3 IMAD.WIDE.U32 R8, R9, 0x4, R18 ;  /* 0x000000040908b825 */ /* 0x000fc800078e0012 */
[----:B-1----:R-:W-:-:S05]  /*1490*/  @!P3 FFMA R20, R24, R13, RZ ;  /* 0x0000000d1814b223 */ /* 0x002fca00000000ff */
[----:B------:R0:W-:Y:S04]  /*14a0*/  @!P3 ST.E desc[UR36][R10.64], R20 ;  /* 0x000000140a00b985 */ /* 0x0001e8000c101924 */
[----:B------:R-:W2:Y:S02]  /*14b0*/  @!P3 LD.E R8, desc[UR36][R8.64] ;  /* 0x000000240808b980 */ /* 0x000ea4000c101900 */
[----:B--2---:R-:W-:-:S05]  /*14c0*/  @!P3 FFMA R15, -R23, R8, R20 ;  /* 0x00000008170fb223 */ /* 0x004fca0000000114 */
[----:B------:R0:W-:Y:S02]  /*14d0*/  @!P3 ST.E desc[UR36][R10.64], R15 ;  /* 0x0000000f0a00b985 */ /* 0x0001e4000c101924 */
.L_x_49:
[----:B0-23--:R-:W-:Y:S01]  /*14e0*/  IMAD.MOV.U32 R20, RZ, RZ, RZ ;  /* 0x000000ffff147224 */ /* 0x00dfe200078e00ff */
[----:B------:R-:W-:Y:S06]  /*14f0*/  @!P0 BRA `(.L_x_51) ;  /* 0x0000000400348947 */ /* 0x000fec0003800000 */
[C---:B------:R-:W-:Y:S01]  /*1500*/  IMAD.WIDE.U32 R6, R3.reuse, 0x4, R16 ;  /* 0x0000000403067825 */ /* 0x040fe200078e0010 */
[----:B------:R-:W-:Y:S01]  /*1510*/  IADD3 R13, P3, PT, R18, 0x10, RZ ;  /* 0x00000010120d7810 */ /* 0x000fe20007f7e0ff */
[----:B------:R-:W-:Y:S01]  /*1520*/  BSSY.RECONVERGENT B0, `(.L_x_51) ;  /* 0x000004a000007945 */ /* 0x000fe20003800200 */
[----:B------:R-:W-:Y:S02]  /*1530*/  LOP3.LUT R20, R3, 0x7ffffff8, RZ, 0xc0, !PT ;  /* 0x7ffffff803147812 */ /* 0x000fe400078ec0ff */
[----:B------:R-:W-:Y:S02]  /*1540*/  IADD3 R28, P2, PT, R6, 0x10, RZ ;  /* 0x00000010061c7810 */ /* 0x000fe40007f5e0ff */
[----:B------:R-:W-:Y:S02]  /*1550*/  IADD3.X R26, PT, PT, RZ, R19, RZ, P3, !PT ;  /* 0x00000013ff1a7210 */ /* 0x000fe40001ffe4ff */
[----:B------:R-:W-:Y:S02]  /*1560*/  IADD3 R12, PT, PT, -R20, RZ, RZ ;  /* 0x000000ff140c7210 */ /* 0x000fe40007ffe1ff */
[----:B------:R-:W-:-:S07]  /*1570*/  IADD3.X R15, PT, PT, RZ, R7, RZ, P2, !PT ;  /* 0x00000007ff0f7210 */ /* 0x000fce00017fe4ff */
.L_x_52:
[----:B--2---:R-:W-:Y:S01]  /*1580*/  MOV R8, R28 ;  /* 0x0000001c00087202 */ /* 0x004fe20000000f00 */
[----:B------:R-:W-:Y:S01]  /*1590*/  IMAD.MOV.U32 R9, RZ, RZ, R15 ;  /* 0x000000ffff097224 */ /* 0x000fe200078e000f */
[----:B------:R-:W-:Y:S02]  /*15a0*/  MOV R6, R13 ;  /* 0x0000000d00067202 */ /* 0x000fe40000000f00 */
[----:B------:R-:W-:Y:S02]  /*15b0*/  MOV R7, R26 ;  /* 0x0000001a00077202 */ /* 0x000fe40000000f00 */
[----:B------:R-:W-:Y:S04]  /*15c0*/  ST.E desc[UR36][R8.64+-0x10], RZ ;  /* 0xfffff0ff08007985 */ /* 0x000fe8000c101924 */
[----:B------:R-:W2:Y:S02]  /*15d0*/  LD.E R10, desc[UR36][R6.64+-0x10] ;  /* 0xfffff024060a7980 */ /* 0x000ea4000c101900 */
[----:B--2---:R-:W-:Y:S01]  /*15e0*/  FFMA R13, R23, R10, RZ ;  /* 0x0000000a170d7223 */ /* 0x004fe200000000ff */
[----:B------:R-:W-:-:S04]  /*15f0*/  IMAD.WIDE.U32 R10, R3, 0x4, R6 ;  /* 0x00000004030a7825 */ /* 0x000fc800078e0006 */
[----:B------:R0:W-:Y:S04]  /*1600*/  ST.E desc[UR36][R8.64+-0x10], R13 ;  /* 0xfffff00d08007985 */ /* 0x0001e8000c101924 */
[----:B------:R-:W2:Y:S04]  /*1610*/  LD.E R15, desc[UR36][R10.64+-0x10] ;  /* 0xfffff0240a0f7980 */ /* 0x000ea8000c101900 */
[----:B------:R-:W-:Y:S01]  /*1620*/  ST.E desc[UR36][R8.64+-0xc], RZ ;  /* 0xfffff4ff08007985 */ /* 0x000fe2000c101924 */
[----:B--2---:R-:W-:-:S05]  /*1630*/  FFMA R15, R24, R15, R13 ;  /* 0x0000000f180f7223 */ /* 0x004fca000000000d */
        /* <DEDUP_REMOVED lines=8> */
[----:B------:R-:W0:Y:S02]  /*16c0*/  LD.E R26, desc[UR36][R6.64+-0x8] ;  /* 0xfffff824061a7980 */ /* 0x000e24000c101900 */
[----:B0-----:R-:W-:-:S05]  /*16d0*/  FFMA R13, R23, R26, RZ ;  /* 0x0000001a170d7223 */ /* 0x001fca00000000ff */
[----:B------:R0:W-:Y:S04]  /*16e0*/  ST.E desc[UR36][R8.64+-0x8], R13 ;  /* 0xfffff80d08007985 */ /* 0x0001e8000c101924 */
[----:B-1----:R-:W4:Y:S04]  /*16f0*/  LD.E R15, desc[UR36][R10.64+-0x8] ;  /* 0xfffff8240a0f7980 */ /* 0x002f28000c101900 */
[----:B------:R-:W-:Y:S01]  /*1700*/  ST.E desc[UR36][R8.64+-0x4], RZ ;  /* 0xfffffcff08007985 */ /* 0x000fe2000c101924 */
[----:B----4-:R-:W-:-:S05]  /*1710*/  FFMA R15, R24, R15, R13 ;  /* 0x0000000f180f7223 */ /* 0x010fca000000000d */
        /* <DEDUP_REMOVED lines=21> */
[----:B------:R-:W-:Y:S04]  /*1870*/  ST.E desc[UR36][R8.64+0x4], R29 ;  /* 0x0000041d08007985 */ /* 0x000fe8000c101924 */
[----:B------:R-:W0:Y:S02]  /*1880*/  LD.E R26, desc[UR36][R6.64+0x8] ;  /* 0x00000824061a7980 */ /* 0x000e24000c101900 */
[----:B0-----:R-:W-:-:S05]  /*1890*/  FFMA R13, R23, R26, RZ ;  /* 0x0000001a170d7223 */ /* 0x001fca00000000ff */
[----:B------:R0:W-:Y:S04]  /*18a0*/  ST.E desc[UR36][R8.64+0x8], R13 ;  /* 0x0000080d08007985 */ /* 0x0001e8000c101924 */
[----:B-1----:R-:W3:Y:S04]  /*18b0*/  LD.E R15, desc[UR36][R10.64+0x8] ;  /* 0x000008240a0f7980 */ /* 0x002ee8000c101900 */
[----:B------:R-:W-:Y:S01]  /*18c0*/  ST.E desc[UR36][R8.64+0xc], RZ ;  /* 0x00000cff08007985 */ /* 0x000fe2000c101924 */
[----:B---3--:R-:W-:-:S05]  /*18d0*/  FFMA R15, R24, R15, R13 ;  /* 0x0000000f180f7223 */ /* 0x008fca000000000d */
[----:B------:R1:W-:Y:S04]  /*18e0*/  ST.E desc[UR36][R8.64+0x8], R15 ;  /* 0x0000080f08007985 */ /* 0x0003e8000c101924 */
[----:B------:R-:W2:Y:S02]  /*18f0*/  LD.E R26, desc[UR36][R6.64+0xc] ;  /* 0x00000c24061a7980 */ /* 0x000ea4000c101900 */
[----:B--2---:R-:W-:-:S05]  /*1900*/  FFMA R27, R23, R26, RZ ;  /* 0x0000001a171b7223 */ /* 0x004fca00000000ff */
[----:B------:R2:W-:Y:S04]  /*1910*/  ST.E desc[UR36][R8.64+0xc], R27 ;  /* 0x00000c1b08007985 */ /* 0x0005e8000c101924 */
[----:B------:R-:W3:Y:S01]  /*1920*/  LD.E R26, desc[UR36][R10.64+0xc] ;  /* 0x00000c240a1a7980 */ /* 0x000ee2000c101900 */
[----:B------:R-:W-:Y:S02]  /*1930*/  IADD3 R12, PT, PT, R12, 0x8, RZ ;  /* 0x000000080c0c7810 */ /* 0x000fe40007ffe0ff */
[----:B0-----:R-:W-:Y:S02]  /*1940*/  IADD3 R13, P4, PT, R6, 0x20, RZ ;  /* 0x00000020060d7810 */ /* 0x001fe40007f9e0ff */
[----:B------:R-:W-:Y:S02]  /*1950*/  ISETP.NE.AND P2, PT, R12, RZ, PT ;  /* 0x000000ff0c00720c */ /* 0x000fe40003f45270 */
[----:B------:R-:W-:-:S04]  /*1960*/  IADD3 R28, P3, PT, R8, 0x20, RZ ;  /* 0x00000020081c7810 */ /* 0x000fc80007f7e0ff */
[----:B-1----:R-:W-:Y:S01]  /*1970*/  IADD3.X R15, PT, PT, RZ, R9, RZ, P3, !PT ;  /* 0x00000009ff0f7210 */ /* 0x002fe20001ffe4ff */
[----:B---3--:R-:W-:Y:S01]  /*1980*/  FFMA R29, R24, R26, R27 ;  /* 0x0000001a181d7223 */ /* 0x008fe2000000001b */
[----:B------:R-:W-:-:S04]  /*1990*/  IMAD.X R26, RZ, RZ, R7, P4 ;  /* 0x000000ffff1a7224 */ /* 0x000fc800020e0607 */
[----:B------:R2:W-:Y:S01]  /*19a0*/  ST.E desc[UR36][R8.64+0xc], R29 ;  /* 0x00000c1d08007985 */ /* 0x0005e2000c101924 */
[----:B------:R-:W-:Y:S05]  /*19b0*/  @P2 BRA `(.L_x_52) ;  /* 0xfffffff800f02947 */ /* 0x000fea000383ffff */
[----:B------:R-:W-:Y:S05]  /*19c0*/  BSYNC.RECONVERGENT B0 ;  /* 0x0000000000007941 */ /* 0x000fea0003800200 */
.L_x_51:
[----:B------:R-:W-:Y:S05]  /*19d0*/  @!P1 BRA `(.L_x_53) ;  /* 0x0000000400489947 */ /* 0x000fea0003800000 */
[----:B------:R-:W-:Y:S02]  /*19e0*/  ISETP.GE.U32.AND P3, PT, R0, 0x4, PT ;  /* 0x000000040000780c */ /* 0x000fe40003f66070 */
[----:B------:R-:W-:-:S11]  /*19f0*/  ISETP.NE.AND P2, PT, R14, RZ, PT ;  /* 0x000000ff0e00720c */ /* 0x000fd60003f45270 */
[----:B------:R-:W-:Y:S05]  /*1a00*/  @!P3 BRA `(.L_x_54) ;  /* 0x000000000098b947 */ /* 0x000fea0003800000 */
[C---:B--2---:R-:W-:Y:S01]  /*1a10*/  IADD3 R27, PT, PT, R20.reuse, R3, RZ ;  /* 0x00000003141b7210 */ /* 0x044fe20007ffe0ff */
[----:B------:R-:W-:-:S04]  /*1a20*/  IMAD.WIDE.U32 R10, R20, 0x4, R18 ;  /* 0x00000004140a7825 */ /* 0x000fc800078e0012 */
[----:B------:R-:W-:-:S05]  /*1a30*/  IMAD.WIDE.U32 R12, R27, 0x4, R16 ;  /* 0x000000041b0c7825 */ /* 0x000fca00078e0010 */
[----:B------:R-:W-:Y:S04]  /*1a40*/  ST.E desc[UR36][R12.64], RZ ;  /* 0x000000ff0c007985 */ /* 0x000fe8000c101924 */
[----:B------:R-:W2:Y:S01]  /*1a50*/  LD.E R6, desc[UR36][R10.64] ;  /* 0x000000240a067980 */ /* 0x000ea2000c101900 */
[----:B------:R-:W-:Y:S01]  /*1a60*/  IMAD.WIDE.U32 R26, R27, 0x4, R18 ;  /* 0x000000041b1a7825 */ /* 0x000fe200078e0012 */
[----:B------:R-:W-:-:S03]  /*1a70*/  IADD3 R7, P3, PT, R20, R3, RZ ;  /* 0x0000000314077210 */ /* 0x000fc60007f7e0ff */
[----:B--2---:R-:W-:-:S05]  /*1a80*/  FFMA R9, R23, R6, RZ ;  /* 0x0000000617097223 */ /* 0x004fca00000000ff */
[----:B------:R0:W-:Y:S04]  /*1a90*/  ST.E desc[UR36][R12.64], R9 ;  /* 0x000000090c007985 */ /* 0x0001e8000c101924 */
[----:B------:R-:W2:Y:S01]  /*1aa0*/  LD.E R26, desc[UR36][R26.64] ;  /* 0x000000241a1a7980 */ /* 0x000ea2000c101900 */
[----:B------:R-:W-:Y:S02]  /*1ab0*/  IADD3.X R8, PT, PT, RZ, RZ, RZ, P3, !PT ;  /* 0x000000ffff087210 */ /* 0x000fe40001ffe4ff */
[----:B------:R-:W-:-:S04]  /*1ac0*/  LEA R6, P3, R7, R16, 0x2 ;  /* 0x0000001007067211 */ /* 0x000fc800078610ff */
[----:B------:R-:W-:Y:S01]  /*1ad0*/  LEA.HI.X R7, R7, R17, R8, 0x2, P3 ;  /* 0x0000001107077211 */ /* 0x000fe200018f1408 */
[----:B--2---:R-:W-:-:S05]  /*1ae0*/  FFMA R15, R24, R26, R9 ;  /* 0x0000001a180f7223 */ /* 0x004fca0000000009 */
[----:B------:R1:W-:Y:S04]  /*1af0*/  ST.E desc[UR36][R12.64], R15 ;  /* 0x0000000f0c007985 */ /* 0x0003e8000c101924 */
[----:B------:R-:W-:Y:S04]  /*1b00*/  ST.E desc[UR36][R6.64+0x4], RZ ;  /* 0x000004ff06007985 */ /* 0x000fe8000c101924 */
[----:B------:R-:W2:Y:S02]  /*1b10*/  LD.E R8, desc[UR36][R10.64+0x4] ;  /* 0x000004240a087980 */ /* 0x000ea4000c101900 */
[----:B--2---:R-:W-:Y:S01]  /*1b20*/  FFMA R29, R23, R8, RZ ;  /* 0x00000008171d7223 */ /* 0x004fe200000000ff */
[----:B0-----:R-:W-:-:S04]  /*1b30*/  IMAD.WIDE.U32 R8, R3, 0x4, R10 ;  /* 0x0000000403087825 */ /* 0x001fc800078e000a */
[----:B------:R0:W-:Y:S04]  /*1b40*/  ST.E desc[UR36][R6.64+0x4], R29 ;  /* 0x0000041d06007985 */ /* 0x0001e8000c101924 */
[----:B------:R-:W2:Y:S04]  /*1b50*/  LD.E R26, desc[UR36][R8.64+0x4] ;  /* 0x00000424081a7980 */ /* 0x000ea8000c101900 */
[----:B------:R-:W-:Y:S01]  /*1b60*/  ST.E desc[UR36][R6.64+0x8], RZ ;  /* 0x000008ff06007985 */ /* 0x000fe2000c101924 */
[----:B--2---:R-:W-:-:S05]  /*1b70*/  FFMA R27, R24, R26, R29 ;  /* 0x0000001a181b7223 */ /* 0x004fca000000001d */
[----:B------:R2:W-:Y:S04]  /*1b80*/  ST.E desc[UR36][R6.64+0x4], R27 ;  /* 0x0000041b06007985 */ /* 0x0005e8000c101924 */
[----:B------:R-:W1:Y:S02]  /*1b90*/  LD.E R26, desc[UR36][R10.64+0x8] ;  /* 0x000008240a1a7980 */ /* 0x000e64000c101900 */
[----:B-1----:R-:W-:-:S05]  /*1ba0*/  FFMA R13, R23, R26, RZ ;  /* 0x0000001a170d7223 */ /* 0x002fca00000000ff */
[----:B------:R1:W-:Y:S04]  /*1bb0*/  ST.E desc[UR36][R6.64+0x8], R13 ;  /* 0x0000080d06007985 */ /* 0x0003e8000c101924 */
[----:B------:R-:W3:Y:S04]  /*1bc0*/  LD.E R12, desc[UR36][R8.64+0x8] ;  /* 0x00000824080c7980 */ /* 0x000ee8000c101900 */
[----:B------:R1:W-:Y:S01]  /*1bd0*/  ST.E desc[UR36][R6.64+0xc], RZ ;  /* 0x00000cff06007985 */ /* 0x0003e2000c101924 */
[----:B---3--:R-:W-:-:S05]  /*1be0*/  FFMA R15, R24, R12, R13 ;  /* 0x0000000c180f7223 */ /* 0x008fca000000000d */
[----:B------:R1:W-:Y:S04]  /*1bf0*/  ST.E desc[UR36][R6.64+0x8], R15 ;  /* 0x0000080f06007985 */ /* 0x0003e8000c101924 */
[----:B------:R-:W0:Y:S02]  /*1c00*/  LD.E R12, desc[UR36][R10.64+0xc] ;  /* 0x00000c240a0c7980 */ /* 0x000e24000c101900 */
[----:B0-----:R-:W-:-:S05]  /*1c10*/  FFMA R29, R23, R12, RZ ;  /* 0x0000000c171d7223 */ /* 0x001fca00000000ff */
[----:B------:R1:W-:Y:S04]  /*1c20*/  ST.E desc[UR36][R6.64+0xc], R29 ;  /* 0x00000c1d06007985 */ /* 0x0003e8000c101924 */
[----:B------:R-:W2:Y:S01]  /*1c30*/  LD.E R12, desc[UR36][R8.64+0xc] ;  /* 0x00000c24080c7980 */ /* 0x000ea2000c101900 */
[----:B------:R-:W-:Y:S01]  /*1c40*/  IADD3 R20, PT, PT, R20, 0x4, RZ ;  /* 0x0000000414147810 */ /* 0x000fe20007ffe0ff */
[----:B--2---:R-:W-:-:S05]  /*1c50*/  FFMA R27, R24, R12, R29 ;  /* 0x0000000c181b7223 */ /* 0x004fca000000001d */
[----:B------:R1:W-:Y:S02]  /*1c60*/  ST.E desc[UR36][R6.64+0xc], R27 ;  /* 0x00000c1b06007985 */ /* 0x0003e4000c101924 */
.L_x_54:
[----:B------:R-:W-:Y:S05]  /*1c70*/  @!P2 BRA `(.L_x_53) ;  /* 0x0000000000a0a947 */ /* 0x000fea0003800000 */
[----:B------:R-:W-:Y:S02]  /*1c80*/  ISETP.NE.AND P3, PT, R14, 0x1, PT ;  /* 0x000000010e00780c */ /* 0x000fe40003f65270 */
[----:B-1----:R-:W-:-:S04]  /*1c90*/  LOP3.LUT R6, R3, 0x1, RZ, 0xc0, !PT ;  /* 0x0000000103067812 */ /* 0x002fc800078ec0ff */
[----:B------:R-:W-:-:S07]  /*1ca0*/  ISETP.NE.U32.AND P2, PT, R6, 0x1, PT ;  /* 0x000000010600780c */ /* 0x000fce0003f45070 */
[----:B------:R-:W-:Y:S06]  /*1cb0*/  @!P3 BRA `(.L_x_55) ;  /* 0x000000000060b947 */ /* 0x000fec0003800000 */
[C---:B------:R-:W-:Y:S01]  /*1cc0*/  IADD3 R13, PT, PT, R20.reuse, R3, RZ ;  /* 0x00000003140d7210 */ /* 0x040fe20007ffe0ff */
[----:B------:R-:W-:-:S04]  /*1cd0*/  IMAD.WIDE.U32 R6, R20, 0x4, R18 ;  /* 0x0000000414067825 */ /* 0x000fc800078e0012 */
[----:B------:R-:W-:-:S05]  /*1ce0*/  IMAD.WIDE.U32 R10, R13, 0x4, R16 ;  /* 0x000000040d0a7825 */ /* 0x000fca00078e0010 */
[----:B------:R0:W-:Y:S04]  /*1cf0*/  ST.E desc[UR36][R10.64], RZ ;  /* 0x000000ff0a007985 */ /* 0x0001e8000c101924 */
[----:B--2---:R-:W2:Y:S01]  /*1d00*/  LD.E R8, desc[UR36][R6.64] ;  /* 0x0000002406087980 */ /* 0x004ea2000c101900 */
[----:B------:R-:W-:Y:S01]  /*1d10*/  IMAD.WIDE.U32 R12, R13, 0x4, R18 ;  /* 0x000000040d0c7825 */ /* 0x000fe200078e0012 */
[----:B------:R-:W-:-:S03]  /*1d20*/  IADD3 R9, P3, PT, R20, R3, RZ ;  /* 0x0000000314097210 */ /* 0x000fc60007f7e0ff */
[----:B--2---:R-:W-:-:S05]  /*1d30*/  FFMA R15, R23, R8, RZ ;  /* 0x00000008170f7223 */ /* 0x004fca00000000ff */
[----:B------:R0:W-:Y:S04]  /*1d40*/  ST.E desc[UR36][R10.64], R15 ;  /* 0x0000000f0a007985 */ /* 0x0001e8000c101924 */
[----:B------:R-:W2:Y:S01]  /*1d50*/  LD.E R12, desc[UR36][R12.64] ;  /* 0x000000240c0c7980 */ /* 0x000ea2000c101900 */
[----:B------:R-:W-:Y:S01]  /*1d60*/  IMAD.X R26, RZ, RZ, RZ, P3 ;  /* 0x000000ffff1a7224 */ /* 0x000fe200018e06ff */
[----:B------:R-:W-:-:S04]  /*1d70*/  LEA R8, P3, R9, R16, 0x2 ;  /* 0x0000001009087211 */ /* 0x000fc800078610ff */
[----:B------:R-:W-:Y:S01]  /*1d80*/  LEA.HI.X R9, R9, R17, R26, 0x2, P3 ;  /* 0x0000001109097211 */ /* 0x000fe200018f141a */
[----:B--2---:R-:W-:-:S05]  /*1d90*/  FFMA R29, R24, R12, R15 ;  /* 0x0000000c181d7223 */ /* 0x004fca000000000f */
[----:B------:R0:W-:Y:S04]  /*1da0*/  ST.E desc[UR36][R10.64], R29 ;  /* 0x0000001d0a007985 */ /* 0x0001e8000c101924 */
[----:B------:R0:W-:Y:S04]  /*1db0*/  ST.E desc[UR36][R8.64+0x4], RZ ;  /* 0x000004ff08007985 */ /* 0x0001e8000c101924 */
[----:B------:R-:W2:Y:S02]  /*1dc0*/  LD.E R26, desc[UR36][R6.64+0x4] ;  /* 0x00000424061a7980 */ /* 0x000ea4000c101900 */
[----:B--2---:R-:W-:Y:S01]  /*1dd0*/  FFMA R28, R23, R26, RZ ;  /* 0x0000001a171c7223 */ /* 0x004fe200000000ff */
[----:B------:R-:W-:-:S04]  /*1de0*/  IMAD.WIDE.U32 R26, R3, 0x4, R6 ;  /* 0x00000004031a7825 */ /* 0x000fc800078e0006 */
[----:B------:R0:W-:Y:S04]  /*1df0*/  ST.E desc[UR36][R8.64+0x4], R28 ;  /* 0x0000041c08007985 */ /* 0x0001e8000c101924 */
[----:B------:R-:W2:Y:S01]  /*1e00*/  LD.E R27, desc[UR36][R26.64+0x4] ;  /* 0x000004241a1b7980 */ /* 0x000ea2000c101900 */
[----:B------:R-:W-:Y:S01]  /*1e10*/  IADD3 R20, PT, PT, R20, 0x2, RZ ;  /* 0x0000000214147810 */ /* 0x000fe20007ffe0ff */
[----:B--2---:R-:W-:-:S05]  /*1e20*/  FFMA R13, R24, R27, R28 ;  /* 0x0000001b180d7223 */ /* 0x004fca000000001c */
[----:B------:R0:W-:Y:S02]  /*1e30*/  ST.E desc[UR36][R8.64+0x4], R13 ;  /* 0x0000040d08007985 */ /* 0x0001e4000c101924 */
.L_x_55:
[----:B------:R-:W-:Y:S05]  /*1e40*/  @P2 BRA `(.L_x_53) ;  /* 0x00000000002c2947 */ /* 0x000fea0003800000 */
[C---:B0-----:R-:W-:Y:S01]  /*1e50*/  IADD3 R11, PT, PT, R20.reuse, R3, RZ ;  /* 0x00000003140b7210 */ /* 0x041fe20007ffe0ff */
[----:B--2---:R-:W-:-:S04]  /*1e60*/  IMAD.WIDE.U32 R8, R20, 0x4, R18 ;  /* 0x0000000414087825 */ /* 0x004fc800078e0012 */
[----:B------:R-:W-:-:S05]  /*1e70*/  IMAD.WIDE.U32 R6, R11, 0x4, R16 ;  /* 0x000000040b067825 */ /* 0x000fca00078e0010 */
[----:B------:R3:W-:Y:S04]  /*1e80*/  ST.E desc[UR36][R6.64], RZ ;  /* 0x000000ff06007985 */ /* 0x0007e8000c101924 */
[----:B------:R-:W2:Y:S01]  /*1e90*/  LD.E R8, desc[UR36][R8.64] ;  /* 0x0000002408087980 */ /* 0x000ea2000c101900 */
[----:B------:R-:W-:-:S04]  /*1ea0*/  IMAD.WIDE.U32 R10, R11, 0x4, R18 ;  /* 0x000000040b0a7825 */ /* 0x000fc800078e0012 */
[----:B--2---:R-:W-:-:S05]  /*1eb0*/  FFMA R23, R23, R8, RZ ;  /* 0x0000000817177223 */ /* 0x004fca00000000ff */
[----:B------:R3:W-:Y:S04]  /*1ec0*/  ST.E desc[UR36][R6.64], R23 ;  /* 0x0000001706007985 */ /* 0x0007e8000c101924 */
[----:B------:R-:W2:Y:S02]  /*1ed0*/  LD.E R10, desc[UR36][R10.64] ;  /* 0x000000240a0a7980 */ /* 0x000ea4000c101900 */
[----:B--2---:R-:W-:-:S05]  /*1ee0*/  FFMA R13, R24, R10, R23 ;  /* 0x0000000a180d7223 */ /* 0x004fca0000000017 */
[----:B------:R3:W-:Y:S02]  /*1ef0*/  ST.E desc[UR36][R6.64], R13 ;  /* 0x0000000d06007985 */ /* 0x0007e4000c101924 */
.L_x_53:
[----:B------:R-:W-:Y:S01]  /*1f00*/  HFMA2 R20, -RZ, RZ, 0, 0 ;  /* 0x00000000ff147431 */ /* 0x000fe200000001ff */
[----:B------:R-:W-:Y:S06]  /*1f10*/  @!P0 BRA `(.L_x_56) ;  /* 0x0000000000d08947 */ /* 0x000fec0003800000 */
[----:B------:R-:W-:Y:S01]  /*1f20*/  IADD3 R4, P0, PT, R4, 0x10, RZ ;  /* 0x0000001004047810 */ /* 0x000fe20007f1e0ff */
[----:B------:R-:W-:Y:S01]  /*1f30*/  BSSY.RECONVERGENT B0, `(.L_x_56) ;  /* 0x0000032000007945 */ /* 0x000fe20003800200 */
[----:B-1-3--:R-:W-:Y:S01]  /*1f40*/  IADD3 R6, P2, PT, R16, 0x10, RZ ;  /* 0x0000001010067810 */ /* 0x00afe20007f5e0ff */
[----:B------:R-:W-:Y:S01]  /*1f50*/  IMAD.MOV.U32 R23, RZ, RZ, R25 ;  /* 0x000000ffff177224 */ /* 0x000fe200078e0019 */
[----:B------:R-:W-:Y:S02]  /*1f60*/  LOP3.LUT R20, R3, 0x7ffffff8, RZ, 0xc0, !PT ;  /* 0x7ffffff803147812 */ /* 0x000fe400078ec0ff */
[----:B------:R-:W-:Y:S02]  /*1f70*/  IADD3.X R5, PT, PT, RZ, R5, RZ, P0, !PT ;  /* 0x00000005ff057210 */ /* 0x000fe400007fe4ff */
[----:B0-----:R-:W-:Y:S02]  /*1f80*/  MOV R15, R21 ;  /* 0x00000015000f7202 */ /* 0x001fe40000000f00 */
[----:B------:R-:W-:-:S02]  /*1f90*/  IADD3.X R7, PT, PT, RZ, R17, RZ, P2, !PT ;  /* 0x00000011ff077210 */ /* 0x000fc400017fe4ff */
[----:B------:R-:W-:-:S07]  /*1fa0*/  IADD3 R24, PT, PT, -R20, RZ, RZ ;  /* 0x000000ff14187210 */ /* 0x000fce0007ffe1ff */
.L_x_57:
[----:B0-2---:R-:W2:Y:S01]  /*1fb0*/  LD.E R27, desc[UR36][R6.64+-0x10] ;  /* 0xfffff024061b7980 */ /* 0x005ea2000c101900 */
[----:B------:R-:W-:-:S04]  /*1fc0*/  IMAD.WIDE R8, R15, 0x4, R4 ;  /* 0x000000040f087825 */ /* 0x000fc800078e0204 */
[----:B------:R-:W-:Y:S01]  /*1fd0*/  IMAD.WIDE.U32 R10, R3, 0x4, R6 ;  /* 0x00000004030a7825 */ /* 0x000fe200078e0006 */
[----:B--2---:R0:W-:Y:S04]  /*1fe0*/  STG.E desc[UR36][R8.64+-0x10], R27 ;  /* 0xfffff01b08007986 */ /* 0x0041e8000c101924 */
[----:B------:R-:W2:Y:S01]  /*1ff0*/  LD.E R29, desc[UR36][R10.64+-0x10] ;  /* 0xfffff0240a1d7980 */ /* 0x000ea2000c101900 */
[----:B------:R-:W-:-:S05]  /*2000*/  IMAD.WIDE R12, R23, 0x4, R4 ;  /* 0x00000004170c7825 */ /* 0x000fca00078e0204 */
[----:B--2---:R1:W-:Y:S04]  /*2010*/  STG.E desc[UR36][R12.64+-0x10], R29 ;  /* 0xfffff01d0c007986 */ /* 0x0043e8000c101924 */
[----:B------:R-:W2:Y:S04]  /*2020*/  LD.E R26, desc[UR36][R6.64+-0xc] ;  /* 0xfffff424061a7980 */ /* 0x000ea8000c101900 */
[----:B--2---:R-:W-:Y:S04]  /*2030*/  STG.E desc[UR36][R8.64+-0xc], R26 ;  /* 0xfffff41a08007986 */ /* 0x004fe8000c101924 */
[----:B------:R-:W2:Y:S04]  /*2040*/  LD.E R28, desc[UR36][R10.64+-0xc] ;  /* 0xfffff4240a1c7980 */ /* 0x000ea8000c101900 */
[----:B--2---:R-:W-:Y:S04]  /*2050*/  STG.E desc[UR36][R12.64+-0xc], R28 ;  /* 0xfffff41c0c007986 */ /* 0x004fe8000c101924 */
[----:B0-----:R-:W2:Y:S04]  /*2060*/  LD.E R27, desc[UR36][R6.64+-0x8] ;  /* 0xfffff824061b7980 */ /* 0x001ea8000c101900 */
[----:B--2---:R0:W-:Y:S04]  /*2070*/  STG.E desc[UR36][R8.64+-0x8], R27 ;  /* 0xfffff81b08007986 */ /* 0x0041e8000c101924 */
[----:B-1----:R-:W2:Y:S04]  /*2080*/  LD.E R29, desc[UR36][R10.64+-0x8] ;  /* 0xfffff8240a1d7980 */ /* 0x002ea8000c101900 */
[----:B--2---:R1:W-:Y:S04]  /*2090*/  STG.E desc[UR36][R12.64+-0x8], R29 ;  /* 0xfffff81d0c007986 */ /* 0x0043e8000c101924 */
[----:B0-----:R-:W2:Y:S04]  /*20a0*/  LD.E R27, desc[UR36][R6.64+-0x4] ;  /* 0xfffffc24061b7980 */ /* 0x001ea8000c101900 */
[----:B--2---:R0:W-:Y:S04]  /*20b0*/  STG.E desc[UR36][R8.64+-0x4], R27 ;  /* 0xfffffc1b08007986 */ /* 0x0041e8000c101924 */
[----:B-1----:R-:W2:Y:S04]  /*20c0*/  LD.E R29, desc[UR36][R10.64+-0x4] ;  /* 0xfffffc240a1d7980 */ /* 0x002ea8000c101900 */
        /* <DEDUP_REMOVED lines=14> */
[----:B--2---:R0:W-:Y:S04]  /*21b0*/  STG.E desc[UR36][R8.64+0xc], R26 ;  /* 0x00000c1a08007986 */ /* 0x0041e8000c101924 */
[----:B------:R-:W2:Y:S01]  /*21c0*/  LD.E R28, desc[UR36][R10.64+0xc] ;  /* 0x00000c240a1c7980 */ /* 0x000ea2000c101900 */
[----:B------:R-:W-:-:S02]  /*21d0*/  IADD3 R24, PT, PT, R24, 0x8, RZ ;  /* 0x0000000818187810 */ /* 0x000fc40007ffe0ff */
[----:B------:R-:W-:Y:S02]  /*21e0*/  IADD3 R6, P2, PT, R6, 0x20, RZ ;  /* 0x0000002006067810 */ /* 0x000fe40007f5e0ff */
[----:B------:R-:W-:Y:S02]  /*21f0*/  ISETP.NE.AND P0, PT, R24, RZ, PT ;  /* 0x000000ff1800720c */ /* 0x000fe40003f05270 */
[----:B------:R-:W-:Y:S01]  /*2200*/  IADD3 R15, PT, PT, R15, 0x8, RZ ;  /* 0x000000080f0f7810 */ /* 0x000fe20007ffe0ff */
[----:B------:R-:W-:Y:S01]  /*2210*/  IMAD.X R7, RZ, RZ, R7, P2 ;  /* 0x000000ffff077224 */ /* 0x000fe200010e0607 */
[----:B------:R-:W-:Y:S01]  /*2220*/  IADD3 R23, PT, PT, R23, 0x8, RZ ;  /* 0x0000000817177810 */ /* 0x000fe20007ffe0ff */
[----:B--2---:R0:W-:Y:S08]  /*2230*/  STG.E desc[UR36][R12.64+0xc], R28 ;  /* 0x00000c1c0c007986 */ /* 0x0041f0000c101924 */
[----:B------:R-:W-:Y:S05]  /*2240*/  @P0 BRA `(.L_x_57) ;  /* 0xfffffffc00580947 */ /* 0x000fea000383ffff */
[----:B------:R-:W-:Y:S05]  /*2250*/  BSYNC.RECONVERGENT B0 ;  /* 0x0000000000007941 */ /* 0x000fea0003800200 */
.L_x_56:
[----:B------:R-:W-:Y:S05]  /*2260*/  @!P1 BRA `(.L_x_42) ;  /* 0x0000000000fc9947 */ /* 0x000fea0003800000 */
[----:B------:R-:W-:Y:S02]  /*2270*/  ISETP.GE.U32.AND P0, PT, R0, 0x4, PT ;  /* 0x000000040000780c */ /* 0x000fe40003f06070 */
[----:B------:R-:W-:-:S11]  /*2280*/  ISETP.NE.AND P1, PT, R14, RZ, PT ;  /* 0x000000ff0e00720c */ /* 0x000fd60003f25270 */
[----:B------:R-:W-:Y:S05]  /*2290*/  @!P0 BRA `(.L_x_58) ;  /* 0x0000000000688947 */ /* 0x000fea0003800000 */
[C---:B------:R-:W-:Y:S01]  /*22a0*/  IMAD.WIDE.U32 R4, R20.reuse, 0x4, R16 ;  /* 0x0000000414047825 */ /* 0x040fe200078e0010 */
[----:B0-2---:R-:W0:Y:S04]  /*22b0*/  LDC.64 R8, c[0x0][0x380] ;  /* 0x0000e000ff087b82 */ /* 0x005e280000000a00 */
[----:B-1----:R-:W2:Y:S01]  /*22c0*/  LD.E R15, desc[UR36][R4.64] ;  /* 0x00000024040f7980 */ /* 0x002ea2000c101900 */
[----:B---3--:R-:W-:Y:S02]  /*22d0*/  IADD3 R7, PT, PT, R21, R20, RZ ;  /* 0x0000001415077210 */ /* 0x008fe40007ffe0ff */
[----:B------:R-:W-:-:S05]  /*22e0*/  IADD3 R13, PT, PT, R20, R3, RZ ;  /* 0x00000003140d7210 */ /* 0x000fca0007ffe0ff */
[----:B------:R-:W-:-:S04]  /*22f0*/  IMAD.WIDE.U32 R12, R13, 0x4, R16 ;  /* 0x000000040d0c7825 */ /* 0x000fc800078e0010 */
[----:B0-----:R-:W-:-:S05]  /*2300*/  IMAD.WIDE R6, R7, 0x4, R8 ;  /* 0x0000000407067825 */ /* 0x001fca00078e0208 */
[----:B--2---:R0:W-:Y:S04]  /*2310*/  STG.E desc[UR36][R6.64], R15 ;  /* 0x0000000f06007986 */ /* 0x0041e8000c101924 */
[----:B------:R-:W2:Y:S01]  /*2320*/  LD.E R13, desc[UR36][R12.64] ;  /* 0x000000240c0d7980 */ /* 0x000ea2000c101900 */
[----:B------:R-:W-:-:S04]  /*2330*/  IMAD.IADD R11, R25, 0x1, R20 ;  /* 0x00000001190b7824 */ /* 0x000fc800078e0214 */
[----:B------:R-:W-:-:S05]  /*2340*/  IMAD.WIDE R8, R11, 0x4, R8 ;  /* 0x000000040b087825 */ /* 0x000fca00078e0208 */
[----:B--2---:R1:W-:Y:S04]  /*2350*/  STG.E desc[UR36][R8.64], R13 ;  /* 0x0000000d08007986 */ /* 0x0043e8000c101924 */
[----:B------:R-:W2:Y:S01]  /*2360*/  LD.E R23, desc[UR36][R4.64+0x4] ;  /* 0x0000042404177980 */ /* 0x000ea2000c101900 */
[----:B------:R-:W-:-:S03]  /*2370*/  IMAD.WIDE.U32 R10, R3, 0x4, R4 ;  /* 0x00000004030a7825 */ /* 0x000fc600078e0004 */
[----:B--2---:R4:W-:Y:S04]  /*2380*/  STG.E desc[UR36][R6.64+0x4], R23 ;  /* 0x0000041706007986 */ /* 0x0049e8000c101924 */
[----:B------:R-:W2:Y:S04]  /*2390*/  LD.E R27, desc[UR36][R10.64+0x4] ;  /* 0x000004240a1b7980 */ /* 0x000ea8000c101900 */
[----:B--2---:R4:W-:Y:S04]  /*23a0*/  STG.E desc[UR36][R8.64+0x4], R27 ;  /* 0x0000041b08007986 */ /* 0x0049e8000c101924 */
[----:B------:R-:W2:Y:S04]  /*23b0*/  LD.E R29, desc[UR36][R4.64+0x8] ;  /* 0x00000824041d7980 */ /* 0x000ea8000c101900 */
[----:B--2---:R4:W-:Y:S04]  /*23c0*/  STG.E desc[UR36][R6.64+0x8], R29 ;  /* 0x0000081d06007986 */ /* 0x0049e8000c101924 */
[----:B0-----:R-:W2:Y:S04]  /*23d0*/  LD.E R15, desc[UR36][R10.64+0x8] ;  /* 0x000008240a0f7980 */ /* 0x001ea8000c101900 */
[----:B--2---:R4:W-:Y:S04]  /*23e0*/  STG.E desc[UR36][R8.64+0x8], R15 ;  /* 0x0000080f08007986 */ /* 0x0049e8000c101924 */
[----:B------:R-:W2:Y:S04]  /*23f0*/  LD.E R0, desc[UR36][R4.64+0xc] ;  /* 0x00000c2404007980 */ /* 0x000ea8000c101900 */
[----:B--2---:R4:W-:Y:S04]  /*2400*/  STG.E desc[UR36][R6.64+0xc], R0 ;  /* 0x00000c0006007986 */ /* 0x0049e8000c101924 */
[----:B-1----:R-:W2:Y:S01]  /*2410*/  LD.E R13, desc[UR36][R10.64+0xc] ;  /* 0x00000c240a0d7980 */ /* 0x002ea2000c101900 */
[----:B------:R-:W-:-:S03]  /*2420*/  IADD3 R20, PT, PT, R20, 0x4, RZ ;  /* 0x0000000414147810 */ /* 0x000fc60007ffe0ff */
[----:B--2---:R4:W-:Y:S04]  /*2430*/  STG.E desc[UR36][R8.64+0xc], R13 ;  /* 0x00000c0d08007986 */ /* 0x0049e8000c101924 */
.L_x_58:
[----:B------:R-:W-:Y:S05]  /*2440*/  @!P1 BRA `(.L_x_42) ;  /* 0x0000000000849947 */ /* 0x000fea0003800000 */
[----:B------:R-:W-:-:S13]  /*2450*/  ISETP.NE.AND P0, PT, R14, 0x1, PT ;  /* 0x000000010e00780c */ /* 0x000fda0003f05270 */
[C---:B-1-34-:R-:W-:Y:S01]  /*2460*/  @P0 IMAD.WIDE.U32 R6, R20.reuse, 0x4, R16 ;  /* 0x0000000414060825 */ /* 0x05afe200078e0010 */
[----:B0-2---:R-:W0:Y:S04]  /*2470*/  @P0 LDC.64 R8, c[0x0][0x380] ;  /* 0x0000e000ff080b82 */ /* 0x005e280000000a00 */
[----:B------:R-:W2:Y:S01]  /*2480*/  @P0 LD.E R13, desc[UR36][R6.64] ;  /* 0x00000024060d0980 */ /* 0x000ea2000c101900 */
[----:B------:R-:W-:Y:S02]  /*2490*/  @P0 IADD3 R5, PT, PT, R21, R20, RZ ;  /* 0x0000001415050210 */ /* 0x000fe40007ffe0ff */
[----:B------:R-:W-:-:S05]  /*24a0*/  @P0 IADD3 R11, PT, PT, R20, R3, RZ ;  /* 0x00000003140b0210 */ /* 0x000fca0007ffe0ff */
[----:B------:R-:W-:-:S04]  /*24b0*/  @P0 IMAD.WIDE.U32 R10, R11, 0x4, R16 ;  /* 0x000000040b0a0825 */ /* 0x000fc800078e0010 */
[----:B0-----:R-:W-:-:S05]  /*24c0*/  @P0 IMAD.WIDE R4, R5, 0x4, R8 ;  /* 0x0000000405040825 */ /* 0x001fca00078e0208 */
[----:B--2---:R-:W-:Y:S04]  /*24d0*/  @P0 STG.E desc[UR36][R4.64], R13 ;  /* 0x0000000d04000986 */ /* 0x004fe8000c101924 */
[----:B------:R-:W2:Y:S01]  /*24e0*/  @P0 LD.E R11, desc[UR36][R10.64] ;  /* 0x000000240a0b0980 */ /* 0x000ea2000c101900 */
[----:B------:R-:W-:-:S05]  /*24f0*/  @P0 IADD3 R15, PT, PT, R25, R20, RZ ;  /* 0x00000014190f0210 */ /* 0x000fca0007ffe0ff */
[----:B------:R-:W-:-:S05]  /*2500*/  @P0 IMAD.WIDE R8, R15, 0x4, R8 ;  /* 0x000000040f080825 */ /* 0x000fca00078e0208 */
[----:B--2---:R0:W-:Y:S04]  /*2510*/  @P0 STG.E desc[UR36][R8.64], R11 ;  /* 0x0000000b08000986 */ /* 0x0041e8000c101924 */
[----:B------:R-:W2:Y:S01]  /*2520*/  @P0 LD.E R23, desc[UR36][R6.64+0x4] ;  /* 0x0000042406170980 */ /* 0x000ea2000c101900 */
[C---:B------:R-:W-:Y:S01]  /*2530*/  @P0 IMAD.WIDE.U32 R14, R3.reuse, 0x4, R6 ;  /* 0x00000004030e0825 */ /* 0x040fe200078e0006 */
[----:B------:R-:W-:-:S04]  /*2540*/  LOP3.LUT R0, R3, 0x1, RZ, 0xc0, !PT ;  /* 0x0000000103007812 */ /* 0x000fc800078ec0ff */
[----:B------:R-:W-:Y:S01]  /*2550*/  ISETP.NE.U32.AND P1, PT, R0, 0x1, PT ;  /* 0x000000010000780c */ /* 0x000fe20003f25070 */
[----:B------:R-:W-:Y:S01]  /*2560*/  @P0 VIADD R20, R20, 0x2 ;  /* 0x0000000214140836 */ /* 0x000fe20000000000 */
[----:B--2---:R1:W-:Y:S11]  /*2570*/  @P0 STG.E desc[UR36][R4.64+0x4], R23 ;  /* 0x0000041704000986 */ /* 0x0043f6000c101924 */
[----:B0-----:R-:W1:Y:S01]  /*2580*/  @!P1 LDC.64 R10, c[0x0][0x380] ;  /* 0x0000e000ff0a9b82 */ /* 0x001e620000000a00 */
[----:B------:R-:W2:Y:S01]  /*2590*/  @P0 LD.E R15, desc[UR36][R14.64+0x4] ;  /* 0x000004240e0f0980 */ /* 0x000ea2000c101900 */
[----:B------:R-:W-:Y:S01]  /*25a0*/  @!P1 IMAD.WIDE.U32 R12, R20, 0x4, R16 ;  /* 0x00000004140c9825 */ /* 0x000fe200078e0010 */
[----:B------:R-:W-:-:S02]  /*25b0*/  @!P1 IADD3 R21, PT, PT, R21, R20, RZ ;  /* 0x0000001415159210 */ /* 0x000fc40007ffe0ff */
[----:B------:R-:W-:Y:S01]  /*25c0*/  @!P1 IADD3 R7, PT, PT, R20, R3, RZ ;  /* 0x0000000314079210 */ /* 0x000fe20007ffe0ff */
[----:B--2---:R0:W-:Y:S04]  /*25d0*/  @P0 STG.E desc[UR36][R8.64+0x4], R15 ;  /* 0x0000040f08000986 */ /* 0x0041e8000c101924 */
[----:B------:R-:W2:Y:S01]  /*25e0*/  @!P1 LD.E R13, desc[UR36][R12.64] ;  /* 0x000000240c0d9980 */ /* 0x000ea2000c101900 */
[----:B-1----:R-:W-:-:S04]  /*25f0*/  @!P1 IMAD.WIDE R4, R21, 0x4, R10 ;  /* 0x0000000415049825 */ /* 0x002fc800078e020a */
[----:B------:R-:W-:Y:S01]  /*2600*/  @!P1 IMAD.WIDE.U32 R6, R7, 0x4, R16 ;  /* 0x0000000407069825 */ /* 0x000fe200078e0010 */
[----:B------:R-:W-:Y:S01]  /*2610*/  @!P1 IADD3 R25, PT, PT, R25, R20, RZ ;  /* 0x0000001419199210 */ /* 0x000fe20007ffe0ff */
[----:B--2---:R0:W-:Y:S04]  /*2620*/  @!P1 STG.E desc[UR36][R4.64], R13 ;  /* 0x0000000d04009986 */ /* 0x0041e8000c101924 */
[----:B------:R-:W2:Y:S01]  /*2630*/  @!P1 LD.E R7, desc[UR36][R6.64] ;  /* 0x0000002406079980 */ /* 0x000ea2000c101900 */
[----:B------:R-:W-:-:S05]  /*2640*/  @!P1 IMAD.WIDE R10, R25, 0x4, R10 ;  /* 0x00000004190a9825 */ /* 0x000fca00078e020a */
[----:B--2---:R0:W-:Y:S02]  /*2650*/  @!P1 STG.E desc[UR36][R10.64], R7 ;  /* 0x000000070a009986 */ /* 0x0041e4000c101924 */
.L_x_42:
[----:B---34-:R-:W-:Y:S01]  /*2660*/  MOV R23, 0x8 ;  /* 0x0000000800177802 */ /* 0x018fe20000000f00 */
[----:B0-----:R-:W-:Y:S01]  /*2670*/  IMAD.MOV.U32 R5, RZ, RZ, R19 ;  /* 0x000000ffff057224 */ /* 0x001fe200078e0013 */
[----:B------:R-:W-:Y:S02]  /*2680*/  MOV R4, R18 ;  /* 0x0000001200047202 */ /* 0x000fe40000000f00 */
[----:B-1----:R0:W1:Y:S05]  /*2690*/  LDC.64 R6, c[0x4][R23] ;  /* 0x0100000017067b82 */ /* 0x00206a0000000a00 */
[----:B------:R-:W-:-:S07]  /*26a0*/  LEPC R20, `(.L_x_59) ;  /* 0x000000001014794e */ /* 0x000fce0000000000 */
[----:B012---:R-:W-:Y:S05]  /*26b0*/  CALL.ABS.NOINC R6 ;  /* 0x0000000006007343 */ /* 0x007fea0003c00000 */
.L_x_59:
[----:B------:R0:W1:Y:S01]  /*26c0*/  LDC.64 R6, c[0x4][R23] ;  /* 0x0100000017067b82 */ /* 0x0000620000000a00 */
[----:B------:R-:W-:Y:S02]  /*26d0*/  MOV R4, R2 ;  /* 0x0000000200047202 */ /* 0x000fe40000000f00 */
[----:B------:R-:W-:-:S07]  /*26e0*/  MOV R5, R22 ;  /* 0x0000001600057202 */ /* 0x000fce0000000f00 */
[----:B------:R-:W-:-:S07]  /*26f0*/  LEPC R20, `(.L_x_60) ;  /* 0x000000001014794e */ /* 0x000fce0000000000 */
[----:B01----:R-:W-:Y:S05]  /*2700*/  CALL.ABS.NOINC R6 ;  /* 0x0000000006007343 */ /* 0x003fea0003c00000 */
.L_x_60:
[----:B------:R0:W1:Y:S01]  /*2710*/  LDC.64 R2, c[0x4][R23] ;  /* 0x0100000017027b82 */ /* 0x0000620000000a00 */
[----:B------:R-:W-:Y:S02]  /*2720*/  MOV R4, R16 ;  /* 0x0000001000047202 */ /* 0x000fe40000000f00 */
[----:B------:R-:W-:-:S07]  /*2730*/  MOV R5, R17 ;  /* 0x0000001100057202 */ /* 0x000fce0000000f00 */
[----:B------:R-:W-:-:S07]  /*2740*/  LEPC R20, `(.L_x_61) ;  /* 0x000000001014794e */ /* 0x000fce0000000000 */
[----:B01----:R-:W-:Y:S05]  /*2750*/  CALL.ABS.NOINC R2 ;  /* 0x0000000002007343 */ /* 0x003fea0003c00000 */
.L_x_61:
[----:B------:R-:W-:Y:S05]  /*2760*/  EXIT ;  /* 0x000000000000794d */ /* 0x000fea0003800000 */
.L_x_62:
        /* <DEDUP_REMOVED lines=9> */
.L_x_64:


//--------------------- .nv.shared.reserved.0     --------------------------
	.section	.nv.shared.reserved.0,"aw",@nobits
	.weak		__nv_reservedSMEM_offset_0_alias
	.size		__nv_reservedSMEM_offset_0_alias, 0, 64
	.other		__nv_reservedSMEM_offset_0_alias,@"STO_CUDA_RESERVED_SHARED STV_DEFAULT"
__nv_reservedSMEM_offset_0_alias:
	.zero		0
	.zero		64


//--------------------- .nv.constant0._Z14jacobi_kernel2PfS_iPiS0_S_S_ --------------------------
	.section	.nv.constant0._Z14jacobi_kernel2PfS_iPiS0_S_S_,"a",@progbits
	.sectionflags	@""
	.align	4
.nv.constant0._Z14jacobi_kernel2PfS_iPiS0_S_S_:
	.zero		952


//--------------------- .nv.constant0._Z14jacobi_kernel1PfS_iPiS0_S_S_ --------------------------
	.section	.nv.constant0._Z14jacobi_kernel1PfS_iPiS0_S_S_,"a",@progbits
	.sectionflags	@""
	.align	4
.nv.constant0._Z14jacobi_kernel1PfS_iPiS0_S_S_:
	.zero		952


//--------------------- SYMBOLS --------------------------

	.type		.nv.reservedSmem.offset0,@object
	.size		.nv.reservedSmem.offset0,0x4
	.type		malloc,@function
	.type		free,@function
